	.target	sm_100a

	.elftype	@"ET_EXEC"


//--------------------- .note.nv.tkinfo           --------------------------
	.section	.note.nv.tkinfo,"",@"SHT_NOTE"
	.sectionflags	@"SHF_NOTE_NV_TKINFO"
	.tkinfo
        /*0018*/ 	.word	0x00000002
        /*0030*/ 	.string	""
        /*0030*/ 	.string	"ptxas"
        /*0030*/ 	.string	"Cuda compilation tools, release 13.0, V13.0.88"
        /*0030*/ 	.string	"Build cuda_13.0.r13.0/compiler.36424714_0"
        /*0030*/ 	.string	"-arch sm_100a -m 64 "



//--------------------- .note.nv.cuinfo           --------------------------
	.section	.note.nv.cuinfo,"",@"SHT_NOTE"
	.sectionflags	@"SHF_NOTE_NV_CUINFO"
        /*0018*/ 	.short	0x0002
        /*001a*/ 	.short	0x0064
        /*001c*/ 	.short	0x0082
	.zero		2


//--------------------- .nv.info                  --------------------------
	.section	.nv.info,"",@"SHT_CUDA_INFO"
	.align	4


	//----- nvinfo : EIATTR_REGCOUNT
	.align		4
        /*0000*/ 	.byte	0x04, 0x2f
        /*0002*/ 	.short	(.L_19 - .L_18)
	.align		4
.L_18:
        /*0004*/ 	.word	index@(_ZN7cutlass13device_kernelINS_4gemm6kernel13GemmUniversalIN4cute5tupleIJiiiiEEENS1_10collective13CollectiveMmaINS1_35MainloopSm100TmaUmmaWarpSpecializedILi2ELi2ELi4ENS5_IJNS4_1CILi2EEESB_NSA_ILi1EEEEEEEENS5_IJNSA_ILi64EEENSA_ILi256EEENSA_ILi128EEEEEENS_6half_tENS5_IJlSC_lEEESJ_SK_NS4_8TiledMMAINS4_8MMA_AtomIJNS4_20SM100_MMA_F16BF16_SSISJ_SJ_fLi64ELi256ELNS4_4UMMA5MajorE0ELSP_0ELNSO_7ScaleInE0ELSQ_0EEEEEENS4_6LayoutINS5_IJSC_SC_SC_EEENS5_IJNSA_ILi0EEESV_SV_EEEEENS5_IJNS4_10UnderscoreESY_SY_EEEEENS4_23SM90_TMA_LOAD_MULTICASTENS4_14ComposedLayoutINS4_7SwizzleILi3ELi4ELi3EEENS4_18smem_ptr_flag_bitsILi16EEENST_INS5_IJNSA_ILi8EEESF_EEENS5_IJSF_SC_EEEEEEEvNS4_8identityES11_S1B_vS1C_EENS_8epilogue10collective18CollectiveEpilogueINS1E_23Sm100TmaWarpSpecializedILi4ELi2ELi32ELb1ELb0EEEJSI_NS5_IJNST_ISF_SC_EES1J_EEESJ_SK_SJ_SK_NS1E_6fusion15FusionCallbacksIS1I_NS1L_17LinearCombinationISJ_fSJ_fLNS_15FloatRoundStyleE2EEESI_S1K_JEEENS4_5SM1004TMEM4LOAD26SM100_TMEM_LOAD_16dp256b8xENS4_13SM90_TMA_LOADES1B_NS4_17SM75_U32x4_LDSM_NENS4_14SM90_TMA_STOREES1B_NS4_17SM90_U32x4_STSM_NENS4_39AutoVectorizingCopyWithAssumedAlignmentILi128EEEEEEvvEEEEvNT_6ParamsE)
        /*0008*/ 	.word	0x0000007a


	//----- nvinfo : EIATTR_FRAME_SIZE
	.align		4
.L_19:
        /*000c*/ 	.byte	0x04, 0x11
        /*000e*/ 	.short	(.L_21 - .L_20)
	.align		4
.L_20:
        /*0010*/ 	.word	index@($__internal_2_$__cuda_sm10x_tcgen05_guardrail_trap_unallocated_columns_being_dealloced)
        /*0014*/ 	.word	0x00000000


	//----- nvinfo : EIATTR_FRAME_SIZE
	.align		4
.L_21:
        /*0018*/ 	.byte	0x04, 0x11
        /*001a*/ 	.short	(.L_23 - .L_22)
	.align		4
.L_22:
        /*001c*/ 	.word	index@($__internal_1_$__cuda_sm10x_tcgen05_guardrail_trap_phase_invalid_during_alloc)
        /*0020*/ 	.word	0x00000000


	//----- nvinfo : EIATTR_FRAME_SIZE
	.align		4
.L_23:
        /*0024*/ 	.byte	0x04, 0x11
        /*0026*/ 	.short	(.L_25 - .L_24)
	.align		4
.L_24:
        /*0028*/ 	.word	index@($__internal_0_$__cuda_sm10x_tcgen05_guardrail_trap_col_being_dealloced_not_returned_by_alloc)
        /*002c*/ 	.word	0x00000000


	//----- nvinfo : EIATTR_FRAME_SIZE
	.align		4
.L_25:
        /*0030*/ 	.byte	0x04, 0x11
        /*0032*/ 	.short	(.L_27 - .L_26)
	.align		4
.L_26:
        /*0034*/ 	.word	index@(_ZN7cutlass13device_kernelINS_4gemm6kernel13GemmUniversalIN4cute5tupleIJiiiiEEENS1_10collective13CollectiveMmaINS1_35MainloopSm100TmaUmmaWarpSpecializedILi2ELi2ELi4ENS5_IJNS4_1CILi2EEESB_NSA_ILi1EEEEEEEENS5_IJNSA_ILi64EEENSA_ILi256EEENSA_ILi128EEEEEENS_6half_tENS5_IJlSC_lEEESJ_SK_NS4_8TiledMMAINS4_8MMA_AtomIJNS4_20SM100_MMA_F16BF16_SSISJ_SJ_fLi64ELi256ELNS4_4UMMA5MajorE0ELSP_0ELNSO_7ScaleInE0ELSQ_0EEEEEENS4_6LayoutINS5_IJSC_SC_SC_EEENS5_IJNSA_ILi0EEESV_SV_EEEEENS5_IJNS4_10UnderscoreESY_SY_EEEEENS4_23SM90_TMA_LOAD_MULTICASTENS4_14ComposedLayoutINS4_7SwizzleILi3ELi4ELi3EEENS4_18smem_ptr_flag_bitsILi16EEENST_INS5_IJNSA_ILi8EEESF_EEENS5_IJSF_SC_EEEEEEEvNS4_8identityES11_S1B_vS1C_EENS_8epilogue10collective18CollectiveEpilogueINS1E_23Sm100TmaWarpSpecializedILi4ELi2ELi32ELb1ELb0EEEJSI_NS5_IJNST_ISF_SC_EES1J_EEESJ_SK_SJ_SK_NS1E_6fusion15FusionCallbacksIS1I_NS1L_17LinearCombinationISJ_fSJ_fLNS_15FloatRoundStyleE2EEESI_S1K_JEEENS4_5SM1004TMEM4LOAD26SM100_TMEM_LOAD_16dp256b8xENS4_13SM90_TMA_LOADES1B_NS4_17SM75_U32x4_LDSM_NENS4_14SM90_TMA_STOREES1B_NS4_17SM90_U32x4_STSM_NENS4_39AutoVectorizingCopyWithAssumedAlignmentILi128EEEEEEvvEEEEvNT_6ParamsE)
        /*0038*/ 	.word	0x00000000


	//----- nvinfo : EIATTR_MIN_STACK_SIZE
	.align		4
.L_27:
        /*003c*/ 	.byte	0x04, 0x12
        /*003e*/ 	.short	(.L_29 - .L_28)
	.align		4
.L_28:
        /*0040*/ 	.word	index@(_ZN7cutlass13device_kernelINS_4gemm6kernel13GemmUniversalIN4cute5tupleIJiiiiEEENS1_10collective13CollectiveMmaINS1_35MainloopSm100TmaUmmaWarpSpecializedILi2ELi2ELi4ENS5_IJNS4_1CILi2EEESB_NSA_ILi1EEEEEEEENS5_IJNSA_ILi64EEENSA_ILi256EEENSA_ILi128EEEEEENS_6half_tENS5_IJlSC_lEEESJ_SK_NS4_8TiledMMAINS4_8MMA_AtomIJNS4_20SM100_MMA_F16BF16_SSISJ_SJ_fLi64ELi256ELNS4_4UMMA5MajorE0ELSP_0ELNSO_7ScaleInE0ELSQ_0EEEEEENS4_6LayoutINS5_IJSC_SC_SC_EEENS5_IJNSA_ILi0EEESV_SV_EEEEENS5_IJNS4_10UnderscoreESY_SY_EEEEENS4_23SM90_TMA_LOAD_MULTICASTENS4_14ComposedLayoutINS4_7SwizzleILi3ELi4ELi3EEENS4_18smem_ptr_flag_bitsILi16EEENST_INS5_IJNSA_ILi8EEESF_EEENS5_IJSF_SC_EEEEEEEvNS4_8identityES11_S1B_vS1C_EENS_8epilogue10collective18CollectiveEpilogueINS1E_23Sm100TmaWarpSpecializedILi4ELi2ELi32ELb1ELb0EEEJSI_NS5_IJNST_ISF_SC_EES1J_EEESJ_SK_SJ_SK_NS1E_6fusion15FusionCallbacksIS1I_NS1L_17LinearCombinationISJ_fSJ_fLNS_15FloatRoundStyleE2EEESI_S1K_JEEENS4_5SM1004TMEM4LOAD26SM100_TMEM_LOAD_16dp256b8xENS4_13SM90_TMA_LOADES1B_NS4_17SM75_U32x4_LDSM_NENS4_14SM90_TMA_STOREES1B_NS4_17SM90_U32x4_STSM_NENS4_39AutoVectorizingCopyWithAssumedAlignmentILi128EEEEEEvvEEEEvNT_6ParamsE)
        /*0044*/ 	.word	0x00000000
.L_29:


//--------------------- .nv.compat                --------------------------
	.section	.nv.compat,"",@"SHT_CUDA_COMPAT_INFO"
	.align	4
        /*0000*/ 	.byte	0x02, 0x09, 0x01, 0x00, 0x02, 0x02, 0x02, 0x00, 0x02, 0x05, 0x05, 0x00, 0x03, 0x07, 0x01, 0x01
        /*0010*/ 	.byte	0x02, 0x03, 0x01, 0x00, 0x02, 0x06, 0x01, 0x00, 0x04, 0x0b, 0x08, 0x00, 0x09, 0x00, 0x00, 0x00
        /*0020*/ 	.byte	0x00, 0x00, 0x00, 0x00


//--------------------- .nv.info._ZN7cutlass13device_kernelINS_4gemm6kernel13GemmUniversalIN4cute5tupleIJiiiiEEENS1_10collective13CollectiveMmaINS1_35MainloopSm100TmaUmmaWarpSpecializedILi2ELi2ELi4ENS5_IJNS4_1CILi2EEESB_NSA_ILi1EEEEEEEENS5_IJNSA_ILi64EEENSA_ILi256EEENSA_ILi128EEEEEENS_6half_tENS5_IJlSC_lEEESJ_SK_NS4_8TiledMMAINS4_8MMA_AtomIJNS4_20SM100_MMA_F16BF16_SSISJ_SJ_fLi64ELi256ELNS4_4UMMA5MajorE0ELSP_0ELNSO_7ScaleInE0ELSQ_0EEEEEENS4_6LayoutINS5_IJSC_SC_SC_EEENS5_IJNSA_ILi0EEESV_SV_EEEEENS5_IJNS4_10UnderscoreESY_SY_EEEEENS4_23SM90_TMA_LOAD_MULTICASTENS4_14ComposedLayoutINS4_7SwizzleILi3ELi4ELi3EEENS4_18smem_ptr_flag_bitsILi16EEENST_INS5_IJNSA_ILi8EEESF_EEENS5_IJSF_SC_EEEEEEEvNS4_8identityES11_S1B_vS1C_EENS_8epilogue10collective18CollectiveEpilogueINS1E_23Sm100TmaWarpSpecializedILi4ELi2ELi32ELb1ELb0EEEJSI_NS5_IJNST_ISF_SC_EES1J_EEESJ_SK_SJ_SK_NS1E_6fusion15FusionCallbacksIS1I_NS1L_17LinearCombinationISJ_fSJ_fLNS_15FloatRoundStyleE2EEESI_S1K_JEEENS4_5SM1004TMEM4LOAD26SM100_TMEM_LOAD_16dp256b8xENS4_13SM90_TMA_LOADES1B_NS4_17SM75_U32x4_LDSM_NENS4_14SM90_TMA_STOREES1B_NS4_17SM90_U32x4_STSM_NENS4_39AutoVectorizingCopyWithAssumedAlignmentILi128EEEEEEvvEEEEvNT_6ParamsE --------------------------
	.section	.nv.info._ZN7cutlass13device_kernelINS_4gemm6kernel13GemmUniversalIN4cute5tupleIJiiiiEEENS1_10collective13CollectiveMmaINS1_35MainloopSm100TmaUmmaWarpSpecializedILi2ELi2ELi4ENS5_IJNS4_1CILi2EEESB_NSA_ILi1EEEEEEEENS5_IJNSA_ILi64EEENSA_ILi256EEENSA_ILi128EEEEEENS_6half_tENS5_IJlSC_lEEESJ_SK_NS4_8TiledMMAINS4_8MMA_AtomIJNS4_20SM100_MMA_F16BF16_SSISJ_SJ_fLi64ELi256ELNS4_4UMMA5MajorE0ELSP_0ELNSO_7ScaleInE0ELSQ_0EEEEEENS4_6LayoutINS5_IJSC_SC_SC_EEENS5_IJNSA_ILi0EEESV_SV_EEEEENS5_IJNS4_10UnderscoreESY_SY_EEEEENS4_23SM90_TMA_LOAD_MULTICASTENS4_14ComposedLayoutINS4_7SwizzleILi3ELi4ELi3EEENS4_18smem_ptr_flag_bitsILi16EEENST_INS5_IJNSA_ILi8EEESF_EEENS5_IJSF_SC_EEEEEEEvNS4_8identityES11_S1B_vS1C_EENS_8epilogue10collective18CollectiveEpilogueINS1E_23Sm100TmaWarpSpecializedILi4ELi2ELi32ELb1ELb0EEEJSI_NS5_IJNST_ISF_SC_EES1J_EEESJ_SK_SJ_SK_NS1E_6fusion15FusionCallbacksIS1I_NS1L_17LinearCombinationISJ_fSJ_fLNS_15FloatRoundStyleE2EEESI_S1K_JEEENS4_5SM1004TMEM4LOAD26SM100_TMEM_LOAD_16dp256b8xENS4_13SM90_TMA_LOADES1B_NS4_17SM75_U32x4_LDSM_NENS4_14SM90_TMA_STOREES1B_NS4_17SM90_U32x4_STSM_NENS4_39AutoVectorizingCopyWithAssumedAlignmentILi128EEEEEEvvEEEEvNT_6ParamsE,"",@"SHT_CUDA_INFO"
	.sectionflags	@""
	.align	4


	//----- nvinfo : EIATTR_CUDA_API_VERSION
	.align		4
        /*0000*/ 	.byte	0x04, 0x37
        /*0002*/ 	.short	(.L_31 - .L_30)
.L_30:
        /*0004*/ 	.word	0x00000082


	//----- nvinfo : EIATTR_KPARAM_INFO
	.align		4
.L_31:
        /*0008*/ 	.byte	0x04, 0x17
        /*000a*/ 	.short	(.L_33 - .L_32)
.L_32:
        /*000c*/ 	.word	0x00000000
        /*0010*/ 	.short	0x0000
        /*0012*/ 	.short	0x0000
        /*0014*/ 	.byte	0x00, 0xf0, 0x01, 0x20


	//----- nvinfo : EIATTR_AT_ENTRY_FRAGMENTS
	.align		4
.L_33:
        /*0018*/ 	.byte	0x04, 0x4f
        /*001a*/ 	.short	(.L_35 - .L_34)


	//   ....[0]....
.L_34:
        /*001c*/ 	.word	0x00000006


	//----- nvinfo : EIATTR_RESERVED_SMEM_USED
	.align		4
.L_35:
        /*0020*/ 	.byte	0x01, 0x41
	.zero		2


	//----- nvinfo : EIATTR_SPARSE_MMA_MASK
	.align		4
        /*0024*/ 	.byte	0x03, 0x50
        /*0026*/ 	.short	0x0000


	//----- nvinfo : EIATTR_TCGEN05_1CTA_USED
	.align		4
        /*0028*/ 	.byte	0x01, 0x51
	.zero		2


	//----- nvinfo : EIATTR_MAXREG_COUNT
	.align		4
        /*002c*/ 	.byte	0x03, 0x1b
        /*002e*/ 	.short	0x00ff


	//----- nvinfo : EIATTR_NUM_BARRIERS
	.align		4
        /*0030*/ 	.byte	0x02, 0x4c
        /*0032*/ 	.byte	0x07
	.zero		1


	//----- nvinfo : EIATTR_EXTERNS
	.align		4
        /*0034*/ 	.byte	0x04, 0x0f
        /*0036*/ 	.short	(.L_37 - .L_36)


	//   ....[0]....
	.align		4
.L_36:
        /*0038*/ 	.word	index@(__assertfail)


	//----- nvinfo : EIATTR_MERCURY_ISA_VERSION
	.align		4
.L_37:
        /*003c*/ 	.byte	0x03, 0x5f
        /*003e*/ 	.short	0x0101


	//----- nvinfo : EIATTR_INT_WARP_WIDE_INSTR_OFFSETS
	.align		4
        /*0040*/ 	.byte	0x04, 0x31
        /*0042*/ 	.short	(.L_39 - .L_38)


	//   ....[0]....
.L_38:
        /*0044*/ 	.word	0x000040e0


	//   ....[1]....
        /*0048*/ 	.word	0x00004100


	//   ....[2]....
        /*004c*/ 	.word	0x00004130


	//   ....[3]....
        /*0050*/ 	.word	0x00004c70


	//   ....[4]....
        /*0054*/ 	.word	0x00004ce0


	//   ....[5]....
        /*0058*/ 	.word	0x00004dc0


	//   ....[6]....
        /*005c*/ 	.word	0x00004e40


	//   ....[7]....
        /*0060*/ 	.word	0x00004f40


	//   ....[8]....
        /*0064*/ 	.word	0x00004fc0


	//   ....[9]....
        /*0068*/ 	.word	0x000050b0


	//   ....[10]....
        /*006c*/ 	.word	0x00005160


	//----- nvinfo : EIATTR_COOP_GROUP_MASK_REGIDS
	.align		4
.L_39:
        /*0070*/ 	.byte	0x04, 0x29
        /*0072*/ 	.short	(.L_41 - .L_40)


	//   ....[0]....
.L_40:
        /*0074*/ 	.word	0xffffffff


	//   ....[1]....
        /*0078*/ 	.word	0xffffffff


	//   ....[2]....
        /*007c*/ 	.word	0xffffffff


	//   ....[3]....
        /*0080*/ 	.word	0xffffffff


	//   ....[4]....
        /*0084*/ 	.word	0xffffffff


	//   ....[5]....
        /*0088*/ 	.word	0xffffffff


	//   ....[6]....
        /*008c*/ 	.word	0xffffffff


	//   ....[7]....
        /*0090*/ 	.word	0xffffffff


	//   ....[8]....
        /*0094*/ 	.word	0xffffffff


	//   ....[9]....
        /*0098*/ 	.word	0xffffffff


	//   ....[10]....
        /*009c*/ 	.word	0xffffffff


	//   ....[11]....
        /*00a0*/ 	.word	0xffffffff


	//   ....[12]....
        /*00a4*/ 	.word	0xffffffff


	//   ....[13]....
        /*00a8*/ 	.word	0xffffffff


	//----- nvinfo : EIATTR_COOP_GROUP_INSTR_OFFSETS
	.align		4
.L_41:
        /*00ac*/ 	.byte	0x04, 0x28
        /*00ae*/ 	.short	(.L_43 - .L_42)


	//   ....[0]....
.L_42:
        /*00b0*/ 	.word	0x00000080


	//   ....[1]....
        /*00b4*/ 	.word	0x000004f0


	//   ....[2]....
        /*00b8*/ 	.word	0x00000660


	//   ....[3]....
        /*00bc*/ 	.word	0x00000800


	//   ....[4]....
        /*00c0*/ 	.word	0x00000900


	//   ....[5]....
        /*00c4*/ 	.word	0x00000a70


	//   ....[6]....
        /*00c8*/ 	.word	0x00000c10


	//   ....[7]....
        /*00cc*/ 	.word	0x00000dc0


	//   ....[8]....
        /*00d0*/ 	.word	0x00002380


	//   ....[9]....
        /*00d4*/ 	.word	0x00003110


	//   ....[10]....
        /*00d8*/ 	.word	0x00003320


	//   ....[11]....
        /*00dc*/ 	.word	0x00003350


	//   ....[12]....
        /*00e0*/ 	.word	0x00003fc0


	//   ....[13]....
        /*00e4*/ 	.word	0x000041f0


	//----- nvinfo : EIATTR_VRC_CTA_INIT_COUNT
	.align		4
.L_43:
        /*00e8*/ 	.byte	0x02, 0x4a
        /*00ea*/ 	.byte	0x80
	.zero		1


	//----- nvinfo : EIATTR_SYSCALL_OFFSETS
	.align		4
        /*00ec*/ 	.byte	0x04, 0x46
        /*00ee*/ 	.short	(.L_45 - .L_44)


	//   ....[0]....
.L_44:
        /*00f0*/ 	.word	0x00005df0


	//   ....[1]....
        /*00f4*/ 	.word	0x00005ee0


	//   ....[2]....
        /*00f8*/ 	.word	0x00006780


	//   ....[3]....
        /*00fc*/ 	.word	0x00007440


	//   ....[4]....
        /*0100*/ 	.word	0x000080b0


	//   ....[5]....
        /*0104*/ 	.word	0x00008d20


	//----- nvinfo : EIATTR_MBARRIER_INSTR_OFFSETS
	.align		4
.L_45:
        /*0108*/ 	.byte	0x04, 0x39
        /*010a*/ 	.short	(.L_47 - .L_46)


	//   ....[0]....
.L_46:
        /*010c*/ 	.word	0x00000610
        /*0110*/ 	.word	0x000000ff
        /*0114*/ 	.word	0x00000000
        /*0118*/ 	.short	0x0100
        /*011a*/ 	.byte	0x04
	.zero		1


	//   ....[1]....
        /*011c*/ 	.word	0x00000620
        /*0120*/ 	.word	0x000000ff
        /*0124*/ 	.word	0x00000010
        /*0128*/ 	.short	0x0100
        /*012a*/ 	.byte	0x04
	.zero		1


	//   ....[2]....
        /*012c*/ 	.word	0x00000630
        /*0130*/ 	.word	0x000000ff
        /*0134*/ 	.word	0x00000008
        /*0138*/ 	.short	0x0100
        /*013a*/ 	.byte	0x04
	.zero		1


	//   ....[3]....
        /*013c*/ 	.word	0x00000640
        /*0140*/ 	.word	0x000000ff
        /*0144*/ 	.word	0x00000018
        /*0148*/ 	.short	0x0100
        /*014a*/ 	.byte	0x04
	.zero		1


	//   ....[4]....
        /*014c*/ 	.word	0x00000770
        /*0150*/ 	.word	0x000000ff
        /*0154*/ 	.word	0x00000020
        /*0158*/ 	.short	0x0100
        /*015a*/ 	.byte	0x04
	.zero		1


	//   ....[5]....
        /*015c*/ 	.word	0x00000780
        /*0160*/ 	.word	0x000000ff
        /*0164*/ 	.word	0x00000040
        /*0168*/ 	.short	0x0100
        /*016a*/ 	.byte	0x04
	.zero		1


	//   ....[6]....
        /*016c*/ 	.word	0x00000790
        /*0170*/ 	.word	0x000000ff
        /*0174*/ 	.word	0x00000028
        /*0178*/ 	.short	0x0100
        /*017a*/ 	.byte	0x04
	.zero		1


	//   ....[7]....
        /*017c*/ 	.word	0x000007a0
        /*0180*/ 	.word	0x000000ff
        /*0184*/ 	.word	0x00000048
        /*0188*/ 	.short	0x0100
        /*018a*/ 	.byte	0x04
	.zero		1


	//   ....[8]....
        /*018c*/ 	.word	0x000007b0
        /*0190*/ 	.word	0x000000ff
        /*0194*/ 	.word	0x00000030
        /*0198*/ 	.short	0x0100
        /*019a*/ 	.byte	0x04
	.zero		1


	//   ....[9]....
        /*019c*/ 	.word	0x000007c0
        /*01a0*/ 	.word	0x000000ff
        /*01a4*/ 	.word	0x00000050
        /*01a8*/ 	.short	0x0100
        /*01aa*/ 	.byte	0x04
	.zero		1


	//   ....[10]....
        /*01ac*/ 	.word	0x000007d0
        /*01b0*/ 	.word	0x000000ff
        /*01b4*/ 	.word	0x00000038
        /*01b8*/ 	.short	0x0100
        /*01ba*/ 	.byte	0x04
	.zero		1


	//   ....[11]....
        /*01bc*/ 	.word	0x000007e0
        /*01c0*/ 	.word	0x000000ff
        /*01c4*/ 	.word	0x00000058
        /*01c8*/ 	.short	0x0100
        /*01ca*/ 	.byte	0x04
	.zero		1


	//   ....[12]....
        /*01cc*/ 	.word	0x000008d0
        /*01d0*/ 	.word	0x000000ff
        /*01d4*/ 	.word	0x00000060
        /*01d8*/ 	.short	0x0100
        /*01da*/ 	.byte	0x06
	.zero		1


	//   ....[13]....
        /*01dc*/ 	.word	0x000008e0
        /*01e0*/ 	.word	0x000000ff
        /*01e4*/ 	.word	0x00000068
        /*01e8*/ 	.short	0x0100
        /*01ea*/ 	.byte	0x06
	.zero		1


	//   ....[14]....
        /*01ec*/ 	.word	0x00000a20
        /*01f0*/ 	.word	0x000000ff
        /*01f4*/ 	.word	0x00000070
        /*01f8*/ 	.short	0x0100
        /*01fa*/ 	.byte	0x06
	.zero		1


	//   ....[15]....
        /*01fc*/ 	.word	0x00000a30
        /*0200*/ 	.word	0x000000ff
        /*0204*/ 	.word	0x00000080
        /*0208*/ 	.short	0x0100
        /*020a*/ 	.byte	0x06
	.zero		1


	//   ....[16]....
        /*020c*/ 	.word	0x00000a40
        /*0210*/ 	.word	0x000000ff
        /*0214*/ 	.word	0x00000078
        /*0218*/ 	.short	0x0100
        /*021a*/ 	.byte	0x06
	.zero		1


	//   ....[17]....
        /*021c*/ 	.word	0x00000a50
        /*0220*/ 	.word	0x000000ff
        /*0224*/ 	.word	0x00000088
        /*0228*/ 	.short	0x0100
        /*022a*/ 	.byte	0x06
	.zero		1


	//   ....[18]....
        /*022c*/ 	.word	0x00000b80
        /*0230*/ 	.word	0x000000ff
        /*0234*/ 	.word	0x00000090
        /*0238*/ 	.short	0x0100
        /*023a*/ 	.byte	0x04
	.zero		1


	//   ....[19]....
        /*023c*/ 	.word	0x00000b90
        /*0240*/ 	.word	0x000000ff
        /*0244*/ 	.word	0x000000b0
        /*0248*/ 	.short	0x0100
        /*024a*/ 	.byte	0x04
	.zero		1


	//   ....[20]....
        /*024c*/ 	.word	0x00000ba0
        /*0250*/ 	.word	0x000000ff
        /*0254*/ 	.word	0x00000098
        /*0258*/ 	.short	0x0100
        /*025a*/ 	.byte	0x04
	.zero		1


	//   ....[21]....
        /*025c*/ 	.word	0x00000bb0
        /*0260*/ 	.word	0x000000ff
        /*0264*/ 	.word	0x000000b8
        /*0268*/ 	.short	0x0100
        /*026a*/ 	.byte	0x04
	.zero		1


	//   ....[22]....
        /*026c*/ 	.word	0x00000bc0
        /*0270*/ 	.word	0x000000ff
        /*0274*/ 	.word	0x000000a0
        /*0278*/ 	.short	0x0100
        /*027a*/ 	.byte	0x04
	.zero		1


	//   ....[23]....
        /*027c*/ 	.word	0x00000bd0
        /*0280*/ 	.word	0x000000ff
        /*0284*/ 	.word	0x000000c0
        /*0288*/ 	.short	0x0100
        /*028a*/ 	.byte	0x04
	.zero		1


	//   ....[24]....
        /*028c*/ 	.word	0x00000be0
        /*0290*/ 	.word	0x000000ff
        /*0294*/ 	.word	0x000000a8
        /*0298*/ 	.short	0x0100
        /*029a*/ 	.byte	0x04
	.zero		1


	//   ....[25]....
        /*029c*/ 	.word	0x00000bf0
        /*02a0*/ 	.word	0x000000ff
        /*02a4*/ 	.word	0x000000c8
        /*02a8*/ 	.short	0x0100
        /*02aa*/ 	.byte	0x04
	.zero		1


	//   ....[26]....
        /*02ac*/ 	.word	0x00000ce0
        /*02b0*/ 	.word	0x000000ff
        /*02b4*/ 	.word	0x000000d0
        /*02b8*/ 	.short	0x0100
        /*02ba*/ 	.byte	0x04
	.zero		1


	//   ....[27]....
        /*02bc*/ 	.word	0x00000cf0
        /*02c0*/ 	.word	0x000000ff
        /*02c4*/ 	.word	0x000000e0
        /*02c8*/ 	.short	0x0100
        /*02ca*/ 	.byte	0x04
	.zero		1


	//   ....[28]....
        /*02cc*/ 	.word	0x00000d00
        /*02d0*/ 	.word	0x000000ff
        /*02d4*/ 	.word	0x000000d8
        /*02d8*/ 	.short	0x0100
        /*02da*/ 	.byte	0x04
	.zero		1


	//   ....[29]....
        /*02dc*/ 	.word	0x00000d10
        /*02e0*/ 	.word	0x000000ff
        /*02e4*/ 	.word	0x000000e8
        /*02e8*/ 	.short	0x0100
        /*02ea*/ 	.byte	0x04
	.zero		1


	//   ....[30]....
        /*02ec*/ 	.word	0x00001990
        /*02f0*/ 	.word	0x00000003
        /*02f4*/ 	.word	0x000000e0
        /*02f8*/ 	.short	0x010a
        /*02fa*/ 	.byte	0xff
	.zero		1


	//   ....[31]....
        /*02fc*/ 	.word	0x000019c0
        /*0300*/ 	.word	0x00000003
        /*0304*/ 	.word	0x000000d0
        /*0308*/ 	.short	0x0101
        /*030a*/ 	.byte	0xff
	.zero		1


	//   ....[32]....
        /*030c*/ 	.word	0x00001aa0
        /*0310*/ 	.word	0x000000ff
        /*0314*/ 	.word	0x00000010
        /*0318*/ 	.short	0x010a
        /*031a*/ 	.byte	0x04
	.zero		1


	//   ....[33]....
        /*031c*/ 	.word	0x00001b20
        /*0320*/ 	.word	0x000000ff
        /*0324*/ 	.word	0x00000010
        /*0328*/ 	.short	0x010a
        /*032a*/ 	.byte	0x21
	.zero		1


	//   ....[34]....
        /*032c*/ 	.word	0x00001c60
        /*0330*/ 	.word	0x000000ff
        /*0334*/ 	.word	0x00000010
        /*0338*/ 	.short	0x010a
        /*033a*/ 	.byte	0x04
	.zero		1


	//   ....[35]....
        /*033c*/ 	.word	0x00001f10
        /*0340*/ 	.word	0x000000ff
        /*0344*/ 	.word	0x00000068
        /*0348*/ 	.short	0x0101
        /*034a*/ 	.byte	0x15
	.zero		1


	//   ....[36]....
        /*034c*/ 	.word	0x00001f30
        /*0350*/ 	.word	0x000000ff
        /*0354*/ 	.word	0x00000010
        /*0358*/ 	.short	0x010a
        /*035a*/ 	.byte	0x04
	.zero		1


	//   ....[37]....
        /*035c*/ 	.word	0x00001fb0
        /*0360*/ 	.word	0x000000ff
        /*0364*/ 	.word	0x00000010
        /*0368*/ 	.short	0x010a
        /*036a*/ 	.byte	0x21
	.zero		1


	//   ....[38]....
        /*036c*/ 	.word	0x000020f0
        /*0370*/ 	.word	0x000000ff
        /*0374*/ 	.word	0x00000010
        /*0378*/ 	.short	0x010a
        /*037a*/ 	.byte	0x04
	.zero		1


	//   ....[39]....
        /*037c*/ 	.word	0x000023b0
        /*0380*/ 	.word	0x00000003
        /*0384*/ 	.word	0x00000070
        /*0388*/ 	.short	0x010a
        /*038a*/ 	.byte	0xff
	.zero		1


	//   ....[40]....
        /*038c*/ 	.word	0x00002500
        /*0390*/ 	.word	0x00000000
        /*0394*/ 	.word	0x00000000
        /*0398*/ 	.short	0x0101
        /*039a*/ 	.byte	0xff
	.zero		1


	//   ....[41]....
        /*039c*/ 	.word	0x00002ab0
        /*03a0*/ 	.word	0x000000ff
        /*03a4*/ 	.word	0x00000000
        /*03a8*/ 	.short	0x010a
        /*03aa*/ 	.byte	0x04
	.zero		1


	//   ....[42]....
        /*03ac*/ 	.word	0x00002b50
        /*03b0*/ 	.word	0x00000000
        /*03b4*/ 	.word	0x00000000
        /*03b8*/ 	.short	0x010a
        /*03ba*/ 	.byte	0xff
	.zero		1


	//   ....[43]....
        /*03bc*/ 	.word	0x00002c70
        /*03c0*/ 	.word	0x00000002
        /*03c4*/ 	.word	0x000000d0
        /*03c8*/ 	.short	0x010a
        /*03ca*/ 	.byte	0xff
	.zero		1


	//   ....[44]....
        /*03cc*/ 	.word	0x00002cd0
        /*03d0*/ 	.word	0x00000004
        /*03d4*/ 	.word	0x00000000
        /*03d8*/ 	.short	0x0101
        /*03da*/ 	.byte	0xff
	.zero		1


	//   ....[45]....
        /*03dc*/ 	.word	0x00002cf0
        /*03e0*/ 	.word	0x000000ff
        /*03e4*/ 	.word	0x00000080
        /*03e8*/ 	.short	0x010a
        /*03ea*/ 	.byte	0x04
	.zero		1


	//   ....[46]....
        /*03ec*/ 	.word	0x00002e10
        /*03f0*/ 	.word	0x00000002
        /*03f4*/ 	.word	0x00000070
        /*03f8*/ 	.short	0x010a
        /*03fa*/ 	.byte	0xff
	.zero		1


	//   ....[47]....
        /*03fc*/ 	.word	0x00002f20
        /*0400*/ 	.word	0x00000002
        /*0404*/ 	.word	0x00000000
        /*0408*/ 	.short	0x0101
        /*040a*/ 	.byte	0xff
	.zero		1


	//   ....[48]....
        /*040c*/ 	.word	0x00002fb0
        /*0410*/ 	.word	0x000000ff
        /*0414*/ 	.word	0x00000080
        /*0418*/ 	.short	0x0106
        /*041a*/ 	.byte	0x04
	.zero		1


	//   ....[49]....
        /*041c*/ 	.word	0x00002fd0
        /*0420*/ 	.word	0x000000ff
        /*0424*/ 	.word	0x00000080
        /*0428*/ 	.short	0x010a
        /*042a*/ 	.byte	0x04
	.zero		1


	//   ....[50]....
        /*042c*/ 	.word	0x00003060
        /*0430*/ 	.word	0x000000ff
        /*0434*/ 	.word	0x00000080
        /*0438*/ 	.short	0x0106
        /*043a*/ 	.byte	0x07
	.zero		1


	//   ....[51]....
        /*043c*/ 	.word	0x000030a0
        /*0440*/ 	.word	0x00000000
        /*0444*/ 	.word	0x00000080
        /*0448*/ 	.short	0x010a
        /*044a*/ 	.byte	0xff
	.zero		1


	//   ....[52]....
        /*044c*/ 	.word	0x00003670
        /*0450*/ 	.word	0x00000000
        /*0454*/ 	.word	0x00000070
        /*0458*/ 	.short	0x010a
        /*045a*/ 	.byte	0xff
	.zero		1


	//   ....[53]....
        /*045c*/ 	.word	0x00003770
        /*0460*/ 	.word	0x00000003
        /*0464*/ 	.word	0x00000000
        /*0468*/ 	.short	0x0101
        /*046a*/ 	.byte	0xff
	.zero		1


	//   ....[54]....
        /*046c*/ 	.word	0x00003780
        /*0470*/ 	.word	0x000000ff
        /*0474*/ 	.word	0x00000000
        /*0478*/ 	.short	0x010a
        /*047a*/ 	.byte	0x04
	.zero		1


	//   ....[55]....
        /*047c*/ 	.word	0x00003800
        /*0480*/ 	.word	0x000000ff
        /*0484*/ 	.word	0x000000b0
        /*0488*/ 	.short	0x010a
        /*048a*/ 	.byte	0x2e
	.zero		1


	//   ....[56]....
        /*048c*/ 	.word	0x000038e0
        /*0490*/ 	.word	0x000000ff
        /*0494*/ 	.word	0x00000000
        /*0498*/ 	.short	0x010a
        /*049a*/ 	.byte	0x07
	.zero		1


	//   ....[57]....
        /*049c*/ 	.word	0x00003a20
        /*04a0*/ 	.word	0x000000ff
        /*04a4*/ 	.word	0x00000000
        /*04a8*/ 	.short	0x010a
        /*04aa*/ 	.byte	0x04
	.zero		1


	//   ....[58]....
        /*04ac*/ 	.word	0x00003df0
        /*04b0*/ 	.word	0x000000ff
        /*04b4*/ 	.word	0x00000000
        /*04b8*/ 	.short	0x010a
        /*04ba*/ 	.byte	0x04
	.zero		1


	//   ....[59]....
        /*04bc*/ 	.word	0x00003e80
        /*04c0*/ 	.word	0x000000ff
        /*04c4*/ 	.word	0x00000000
        /*04c8*/ 	.short	0x010a
        /*04ca*/ 	.byte	0x05
	.zero		1


	//   ....[60]....
        /*04cc*/ 	.word	0x00003f10
        /*04d0*/ 	.word	0x000000ff
        /*04d4*/ 	.word	0x00000000
        /*04d8*/ 	.short	0x010a
        /*04da*/ 	.byte	0x05
	.zero		1


	//   ....[61]....
        /*04dc*/ 	.word	0x00003fa0
        /*04e0*/ 	.word	0x000000ff
        /*04e4*/ 	.word	0x00000000
        /*04e8*/ 	.short	0x010a
        /*04ea*/ 	.byte	0x04
	.zero		1


	//   ....[62]....
        /*04ec*/ 	.word	0x00004470
        /*04f0*/ 	.word	0x0000000c
        /*04f4*/ 	.word	0x00000070
        /*04f8*/ 	.short	0x010a
        /*04fa*/ 	.byte	0xff
	.zero		1


	//   ....[63]....
        /*04fc*/ 	.word	0x000045e0
        /*0500*/ 	.word	0x00000000
        /*0504*/ 	.word	0x00000000
        /*0508*/ 	.short	0x0101
        /*050a*/ 	.byte	0xff
	.zero		1


	//   ....[64]....
        /*050c*/ 	.word	0x00004a70
        /*0510*/ 	.word	0x000000ff
        /*0514*/ 	.word	0x00000068
        /*0518*/ 	.short	0x010a
        /*051a*/ 	.byte	0x15
	.zero		1


	//   ....[65]....
        /*051c*/ 	.word	0x00004bf0
        /*0520*/ 	.word	0x000000ff
        /*0524*/ 	.word	0x00000040
        /*0528*/ 	.short	0x010a
        /*052a*/ 	.byte	0x15
	.zero		1


	//   ....[66]....
        /*052c*/ 	.word	0x00004d70
        /*0530*/ 	.word	0x000000ff
        /*0534*/ 	.word	0x00000020
        /*0538*/ 	.short	0x010b
        /*053a*/ 	.byte	0x15
	.zero		1


	//   ....[67]....
        /*053c*/ 	.word	0x00004d80
        /*0540*/ 	.word	0x000000ff
        /*0544*/ 	.word	0x00000000
        /*0548*/ 	.short	0x0101
        /*054a*/ 	.byte	0x06
	.zero		1


	//   ....[68]....
        /*054c*/ 	.word	0x00004d90
        /*0550*/ 	.word	0x000000ff
        /*0554*/ 	.word	0x00000048
        /*0558*/ 	.short	0x010a
        /*055a*/ 	.byte	0x15
	.zero		1


	//   ....[69]....
        /*055c*/ 	.word	0x00004ef0
        /*0560*/ 	.word	0x000000ff
        /*0564*/ 	.word	0x00000028
        /*0568*/ 	.short	0x010b
        /*056a*/ 	.byte	0x15
	.zero		1


	//   ....[70]....
        /*056c*/ 	.word	0x00004f00
        /*0570*/ 	.word	0x000000ff
        /*0574*/ 	.word	0x00000000
        /*0578*/ 	.short	0x0101
        /*057a*/ 	.byte	0x06
	.zero		1


	//   ....[71]....
        /*057c*/ 	.word	0x00004f10
        /*0580*/ 	.word	0x000000ff
        /*0584*/ 	.word	0x00000050
        /*0588*/ 	.short	0x010a
        /*058a*/ 	.byte	0x15
	.zero		1


	//   ....[72]....
        /*058c*/ 	.word	0x00005060
        /*0590*/ 	.word	0x000000ff
        /*0594*/ 	.word	0x00000030
        /*0598*/ 	.short	0x010b
        /*059a*/ 	.byte	0x15
	.zero		1


	//   ....[73]....
        /*059c*/ 	.word	0x00005070
        /*05a0*/ 	.word	0x000000ff
        /*05a4*/ 	.word	0x00000000
        /*05a8*/ 	.short	0x0101
        /*05aa*/ 	.byte	0x06
	.zero		1


	//   ....[74]....
        /*05ac*/ 	.word	0x00005080
        /*05b0*/ 	.word	0x000000ff
        /*05b4*/ 	.word	0x00000058
        /*05b8*/ 	.short	0x010a
        /*05ba*/ 	.byte	0x15
	.zero		1


	//   ....[75]....
        /*05bc*/ 	.word	0x00005270
        /*05c0*/ 	.word	0x000000ff
        /*05c4*/ 	.word	0x00000038
        /*05c8*/ 	.short	0x010b
        /*05ca*/ 	.byte	0x15
	.zero		1


	//   ....[76]....
        /*05cc*/ 	.word	0x00005280
        /*05d0*/ 	.word	0x000000ff
        /*05d4*/ 	.word	0x00000000
        /*05d8*/ 	.short	0x0101
        /*05da*/ 	.byte	0x25
	.zero		1


	//   ....[77]....
        /*05dc*/ 	.word	0x000052b0
        /*05e0*/ 	.word	0x000000ff
        /*05e4*/ 	.word	0x00000040
        /*05e8*/ 	.short	0x010a
        /*05ea*/ 	.byte	0x15
	.zero		1


	//   ....[78]....
        /*05ec*/ 	.word	0x000052d0
        /*05f0*/ 	.word	0x000000ff
        /*05f4*/ 	.word	0x00000048
        /*05f8*/ 	.short	0x010a
        /*05fa*/ 	.byte	0x15
	.zero		1


	//   ....[79]....
        /*05fc*/ 	.word	0x000052f0
        /*0600*/ 	.word	0x000000ff
        /*0604*/ 	.word	0x00000050
        /*0608*/ 	.short	0x010a
        /*060a*/ 	.byte	0x15
	.zero		1


	//   ....[80]....
        /*060c*/ 	.word	0x00005330
        /*0610*/ 	.word	0x00000000
        /*0614*/ 	.word	0x00000058
        /*0618*/ 	.short	0x010a
        /*061a*/ 	.byte	0xff
	.zero		1


	//   ....[81]....
        /*061c*/ 	.word	0x00005680
        /*0620*/ 	.word	0x00000003
        /*0624*/ 	.word	0x00000070
        /*0628*/ 	.short	0x010a
        /*062a*/ 	.byte	0xff
	.zero		1


	//   ....[82]....
        /*062c*/ 	.word	0x00005800
        /*0630*/ 	.word	0x00000000
        /*0634*/ 	.word	0x00000000
        /*0638*/ 	.short	0x0101
        /*063a*/ 	.byte	0xff
	.zero		1


	//   ....[83]....
        /*063c*/ 	.word	0x000063d0
        /*0640*/ 	.word	0x000000ff
        /*0644*/ 	.word	0x00000020
        /*0648*/ 	.short	0x010a
        /*064a*/ 	.byte	0x2c
	.zero		1


	//   ....[84]....
        /*064c*/ 	.word	0x00006440
        /*0650*/ 	.word	0x00000063
        /*0654*/ 	.word	0x00000090
        /*0658*/ 	.short	0x010a
        /*065a*/ 	.byte	0xff
	.zero		1


	//   ....[85]....
        /*065c*/ 	.word	0x00006560
        /*0660*/ 	.word	0x000000ff
        /*0664*/ 	.word	0x00000020
        /*0668*/ 	.short	0x010a
        /*066a*/ 	.byte	0x2c
	.zero		1


	//   ....[86]....
        /*066c*/ 	.word	0x00006660
        /*0670*/ 	.word	0x00000063
        /*0674*/ 	.word	0x00000090
        /*0678*/ 	.short	0x010a
        /*067a*/ 	.byte	0xff
	.zero		1


	//   ....[87]....
        /*067c*/ 	.word	0x00007160
        /*0680*/ 	.word	0x00000000
        /*0684*/ 	.word	0x00000000
        /*0688*/ 	.short	0x0101
        /*068a*/ 	.byte	0xff
	.zero		1


	//   ....[88]....
        /*068c*/ 	.word	0x00007170
        /*0690*/ 	.word	0x00000003
        /*0694*/ 	.word	0x00000020
        /*0698*/ 	.short	0x010a
        /*069a*/ 	.byte	0xff
	.zero		1


	//   ....[89]....
        /*069c*/ 	.word	0x00007240
        /*06a0*/ 	.word	0x00000003
        /*06a4*/ 	.word	0x00000020
        /*06a8*/ 	.short	0x010a
        /*06aa*/ 	.byte	0xff
	.zero		1


	//   ....[90]....
        /*06ac*/ 	.word	0x00007dd0
        /*06b0*/ 	.word	0x0000003f
        /*06b4*/ 	.word	0x00000000
        /*06b8*/ 	.short	0x0101
        /*06ba*/ 	.byte	0xff
	.zero		1


	//   ....[91]....
        /*06bc*/ 	.word	0x00007df0
        /*06c0*/ 	.word	0x00000066
        /*06c4*/ 	.word	0x00000020
        /*06c8*/ 	.short	0x010a
        /*06ca*/ 	.byte	0xff
	.zero		1


	//   ....[92]....
        /*06cc*/ 	.word	0x00007eb0
        /*06d0*/ 	.word	0x00000066
        /*06d4*/ 	.word	0x00000020
        /*06d8*/ 	.short	0x010a
        /*06da*/ 	.byte	0xff
	.zero		1


	//   ....[93]....
        /*06dc*/ 	.word	0x00008a40
        /*06e0*/ 	.word	0x0000003f
        /*06e4*/ 	.word	0x00000000
        /*06e8*/ 	.short	0x0101
        /*06ea*/ 	.byte	0xff
	.zero		1


	//   ....[94]....
        /*06ec*/ 	.word	0x00008a60
        /*06f0*/ 	.word	0x00000067
        /*06f4*/ 	.word	0x00000020
        /*06f8*/ 	.short	0x010a
        /*06fa*/ 	.byte	0xff
	.zero		1


	//   ....[95]....
        /*06fc*/ 	.word	0x00008b20
        /*0700*/ 	.word	0x00000067
        /*0704*/ 	.word	0x00000020
        /*0708*/ 	.short	0x010a
        /*070a*/ 	.byte	0xff
	.zero		1


	//   ....[96]....
        /*070c*/ 	.word	0x00008e80
        /*0710*/ 	.word	0x000000ff
        /*0714*/ 	.word	0x00000000
        /*0718*/ 	.short	0x0101
        /*071a*/ 	.byte	0x04
	.zero		1


	//   ....[97]....
        /*071c*/ 	.word	0x00009710
        /*0720*/ 	.word	0x00000002
        /*0724*/ 	.word	0x00000000
        /*0728*/ 	.short	0x0101
        /*072a*/ 	.byte	0xff
	.zero		1


	//   ....[98]....
        /*072c*/ 	.word	0x000099a0
        /*0730*/ 	.word	0x000000ff
        /*0734*/ 	.word	0x00000000
        /*0738*/ 	.short	0x0101
        /*073a*/ 	.byte	0x04
	.zero		1


	//   ....[99]....
        /*073c*/ 	.word	0x000099c0
        /*0740*/ 	.word	0x00000003
        /*0744*/ 	.word	0x000000e0
        /*0748*/ 	.short	0x010a
        /*074a*/ 	.byte	0xff
	.zero		1


	//   ....[100]....
        /*074c*/ 	.word	0x00009a20
        /*0750*/ 	.word	0x00000000
        /*0754*/ 	.word	0x00000010
        /*0758*/ 	.short	0x010a
        /*075a*/ 	.byte	0xff
	.zero		1


	//   ....[101]....
        /*075c*/ 	.word	0x00009a80
        /*0760*/ 	.word	0x00000000
        /*0764*/ 	.word	0x00000010
        /*0768*/ 	.short	0x010a
        /*076a*/ 	.byte	0xff
	.zero		1


	//   ....[102]....
        /*076c*/ 	.word	0x00009ad0
        /*0770*/ 	.word	0x00000003
        /*0774*/ 	.word	0x00000070
        /*0778*/ 	.short	0x010a
        /*077a*/ 	.byte	0xff
	.zero		1


	//   ....[103]....
        /*077c*/ 	.word	0x00009b30
        /*0780*/ 	.word	0x00000000
        /*0784*/ 	.word	0x00000000
        /*0788*/ 	.short	0x010a
        /*078a*/ 	.byte	0xff
	.zero		1


	//   ....[104]....
        /*078c*/ 	.word	0x00009b80
        /*0790*/ 	.word	0x00000002
        /*0794*/ 	.word	0x000000d0
        /*0798*/ 	.short	0x010a
        /*079a*/ 	.byte	0xff
	.zero		1


	//   ....[105]....
        /*079c*/ 	.word	0x00009be0
        /*07a0*/ 	.word	0x00000002
        /*07a4*/ 	.word	0x00000080
        /*07a8*/ 	.short	0x010a
        /*07aa*/ 	.byte	0xff
	.zero		1


	//   ....[106]....
        /*07ac*/ 	.word	0x00009c30
        /*07b0*/ 	.word	0x00000002
        /*07b4*/ 	.word	0x00000070
        /*07b8*/ 	.short	0x010a
        /*07ba*/ 	.byte	0xff
	.zero		1


	//   ....[107]....
        /*07bc*/ 	.word	0x00009c90
        /*07c0*/ 	.word	0x00000000
        /*07c4*/ 	.word	0x00000080
        /*07c8*/ 	.short	0x010a
        /*07ca*/ 	.byte	0xff
	.zero		1


	//   ....[108]....
        /*07cc*/ 	.word	0x00009ce0
        /*07d0*/ 	.word	0x00000000
        /*07d4*/ 	.word	0x00000070
        /*07d8*/ 	.short	0x010a
        /*07da*/ 	.byte	0xff
	.zero		1


	//   ....[109]....
        /*07dc*/ 	.word	0x00009d40
        /*07e0*/ 	.word	0x00000003
        /*07e4*/ 	.word	0x000000b0
        /*07e8*/ 	.short	0x010a
        /*07ea*/ 	.byte	0xff
	.zero		1


	//   ....[110]....
        /*07ec*/ 	.word	0x00009da0
        /*07f0*/ 	.word	0x00000000
        /*07f4*/ 	.word	0x00000000
        /*07f8*/ 	.short	0x010a
        /*07fa*/ 	.byte	0xff
	.zero		1


	//   ....[111]....
        /*07fc*/ 	.word	0x00009e00
        /*0800*/ 	.word	0x00000000
        /*0804*/ 	.word	0x00000000
        /*0808*/ 	.short	0x010a
        /*080a*/ 	.byte	0xff
	.zero		1


	//   ....[112]....
        /*080c*/ 	.word	0x00009e60
        /*0810*/ 	.word	0x00000000
        /*0814*/ 	.word	0x00000000
        /*0818*/ 	.short	0x010a
        /*081a*/ 	.byte	0xff
	.zero		1


	//   ....[113]....
        /*081c*/ 	.word	0x00009ec0
        /*0820*/ 	.word	0x00000000
        /*0824*/ 	.word	0x00000000
        /*0828*/ 	.short	0x010a
        /*082a*/ 	.byte	0xff
	.zero		1


	//   ....[114]....
        /*082c*/ 	.word	0x00009f20
        /*0830*/ 	.word	0x00000000
        /*0834*/ 	.word	0x00000000
        /*0838*/ 	.short	0x010a
        /*083a*/ 	.byte	0xff
	.zero		1


	//   ....[115]....
        /*083c*/ 	.word	0x00009f70
        /*0840*/ 	.word	0x0000000c
        /*0844*/ 	.word	0x00000070
        /*0848*/ 	.short	0x010a
        /*084a*/ 	.byte	0xff
	.zero		1


	//   ....[116]....
        /*084c*/ 	.word	0x00009fd0
        /*0850*/ 	.word	0x00000000
        /*0854*/ 	.word	0x00000068
        /*0858*/ 	.short	0x010a
        /*085a*/ 	.byte	0xff
	.zero		1


	//   ....[117]....
        /*085c*/ 	.word	0x0000a030
        /*0860*/ 	.word	0x00000000
        /*0864*/ 	.word	0x00000040
        /*0868*/ 	.short	0x010a
        /*086a*/ 	.byte	0xff
	.zero		1


	//   ....[118]....
        /*086c*/ 	.word	0x0000a090
        /*0870*/ 	.word	0x00000000
        /*0874*/ 	.word	0x00000048
        /*0878*/ 	.short	0x010a
        /*087a*/ 	.byte	0xff
	.zero		1


	//   ....[119]....
        /*087c*/ 	.word	0x0000a0f0
        /*0880*/ 	.word	0x00000000
        /*0884*/ 	.word	0x00000050
        /*0888*/ 	.short	0x010a
        /*088a*/ 	.byte	0xff
	.zero		1


	//   ....[120]....
        /*088c*/ 	.word	0x0000a150
        /*0890*/ 	.word	0x00000000
        /*0894*/ 	.word	0x00000058
        /*0898*/ 	.short	0x010a
        /*089a*/ 	.byte	0xff
	.zero		1


	//   ....[121]....
        /*089c*/ 	.word	0x0000a1b0
        /*08a0*/ 	.word	0x00000000
        /*08a4*/ 	.word	0x00000040
        /*08a8*/ 	.short	0x010a
        /*08aa*/ 	.byte	0xff
	.zero		1


	//   ....[122]....
        /*08ac*/ 	.word	0x0000a210
        /*08b0*/ 	.word	0x00000000
        /*08b4*/ 	.word	0x00000048
        /*08b8*/ 	.short	0x010a
        /*08ba*/ 	.byte	0xff
	.zero		1


	//   ....[123]....
        /*08bc*/ 	.word	0x0000a270
        /*08c0*/ 	.word	0x00000000
        /*08c4*/ 	.word	0x00000050
        /*08c8*/ 	.short	0x010a
        /*08ca*/ 	.byte	0xff
	.zero		1


	//   ....[124]....
        /*08cc*/ 	.word	0x0000a2c0
        /*08d0*/ 	.word	0x00000003
        /*08d4*/ 	.word	0x00000070
        /*08d8*/ 	.short	0x010a
        /*08da*/ 	.byte	0xff
	.zero		1


	//   ....[125]....
        /*08dc*/ 	.word	0x0000a320
        /*08e0*/ 	.word	0x00000000
        /*08e4*/ 	.word	0x00000020
        /*08e8*/ 	.short	0x010a
        /*08ea*/ 	.byte	0xff
	.zero		1


	//   ....[126]....
        /*08ec*/ 	.word	0x0000a370
        /*08f0*/ 	.word	0x00000063
        /*08f4*/ 	.word	0x00000090
        /*08f8*/ 	.short	0x010a
        /*08fa*/ 	.byte	0xff
	.zero		1


	//   ....[127]....
        /*08fc*/ 	.word	0x0000a3c0
        /*0900*/ 	.word	0x00000003
        /*0904*/ 	.word	0x00000020
        /*0908*/ 	.short	0x010a
        /*090a*/ 	.byte	0xff
	.zero		1


	//   ....[128]....
        /*090c*/ 	.word	0x0000a410
        /*0910*/ 	.word	0x00000066
        /*0914*/ 	.word	0x00000020
        /*0918*/ 	.short	0x010a
        /*091a*/ 	.byte	0xff
	.zero		1


	//   ....[129]....
        /*091c*/ 	.word	0x0000a460
        /*0920*/ 	.word	0x00000067
        /*0924*/ 	.word	0x00000020
        /*0928*/ 	.short	0x010a
        /*092a*/ 	.byte	0xff
	.zero		1


	//----- nvinfo : EIATTR_NUM_MBARRIERS
	.align		4
.L_47:
        /*092c*/ 	.byte	0x03, 0x38
        /*092e*/ 	.short	0x001e


	//----- nvinfo : EIATTR_EXIT_INSTR_OFFSETS
	.align		4
        /*0930*/ 	.byte	0x04, 0x1c
        /*0932*/ 	.short	(.L_49 - .L_48)


	//   ....[0]....
.L_48:
        /*0934*/ 	.word	0x00002b80


	//   ....[1]....
        /*0938*/ 	.word	0x00003070


	//   ....[2]....
        /*093c*/ 	.word	0x000030d0


	//   ....[3]....
        /*0940*/ 	.word	0x00004200


	//   ....[4]....
        /*0944*/ 	.word	0x00005360


	//   ....[5]....
        /*0948*/ 	.word	0x000053a0


	//   ....[6]....
        /*094c*/ 	.word	0x00009890


	//   ....[7]....
        /*0950*/ 	.word	0x00009910


	//   ....[8]....
        /*0954*/ 	.word	0x00009940


	//   ....[9]....
        /*0958*/ 	.word	0x000099b0


	//----- nvinfo : EIATTR_MAX_THREADS
	.align		4
.L_49:
        /*095c*/ 	.byte	0x04, 0x05
        /*095e*/ 	.short	(.L_51 - .L_50)
.L_50:
        /*0960*/ 	.word	0x00000100
        /*0964*/ 	.word	0x00000001
        /*0968*/ 	.word	0x00000001


	//----- nvinfo : EIATTR_CRS_STACK_SIZE
	.align		4
.L_51:
        /*096c*/ 	.byte	0x04, 0x1e
        /*096e*/ 	.short	(.L_53 - .L_52)
.L_52:
        /*0970*/ 	.word	0x00000000


	//----- nvinfo : EIATTR_CBANK_PARAM_SIZE
	.align		4
.L_53:
        /*0974*/ 	.byte	0x03, 0x19
        /*0976*/ 	.short	0x0800


	//----- nvinfo : EIATTR_PARAM_CBANK
	.align		4
        /*0978*/ 	.byte	0x04, 0x0a
        /*097a*/ 	.short	(.L_55 - .L_54)
	.align		4
.L_54:
        /*097c*/ 	.word	index@(.nv.constant0._ZN7cutlass13device_kernelINS_4gemm6kernel13GemmUniversalIN4cute5tupleIJiiiiEEENS1_10collective13CollectiveMmaINS1_35MainloopSm100TmaUmmaWarpSpecializedILi2ELi2ELi4ENS5_IJNS4_1CILi2EEESB_NSA_ILi1EEEEEEEENS5_IJNSA_ILi64EEENSA_ILi256EEENSA_ILi128EEEEEENS_6half_tENS5_IJlSC_lEEESJ_SK_NS4_8TiledMMAINS4_8MMA_AtomIJNS4_20SM100_MMA_F16BF16_SSISJ_SJ_fLi64ELi256ELNS4_4UMMA5MajorE0ELSP_0ELNSO_7ScaleInE0ELSQ_0EEEEEENS4_6LayoutINS5_IJSC_SC_SC_EEENS5_IJNSA_ILi0EEESV_SV_EEEEENS5_IJNS4_10UnderscoreESY_SY_EEEEENS4_23SM90_TMA_LOAD_MULTICASTENS4_14ComposedLayoutINS4_7SwizzleILi3ELi4ELi3EEENS4_18smem_ptr_flag_bitsILi16EEENST_INS5_IJNSA_ILi8EEESF_EEENS5_IJSF_SC_EEEEEEEvNS4_8identityES11_S1B_vS1C_EENS_8epilogue10collective18CollectiveEpilogueINS1E_23Sm100TmaWarpSpecializedILi4ELi2ELi32ELb1ELb0EEEJSI_NS5_IJNST_ISF_SC_EES1J_EEESJ_SK_SJ_SK_NS1E_6fusion15FusionCallbacksIS1I_NS1L_17LinearCombinationISJ_fSJ_fLNS_15FloatRoundStyleE2EEESI_S1K_JEEENS4_5SM1004TMEM4LOAD26SM100_TMEM_LOAD_16dp256b8xENS4_13SM90_TMA_LOADES1B_NS4_17SM75_U32x4_LDSM_NENS4_14SM90_TMA_STOREES1B_NS4_17SM90_U32x4_STSM_NENS4_39AutoVectorizingCopyWithAssumedAlignmentILi128EEEEEEvvEEEEvNT_6ParamsE)
        /*0980*/ 	.short	0x0380
        /*0982*/ 	.short	0x0800


	//----- nvinfo : EIATTR_SW_WAR
	.align		4
.L_55:
        /*0984*/ 	.byte	0x04, 0x36
        /*0986*/ 	.short	(.L_57 - .L_56)
.L_56:
        /*0988*/ 	.word	0x00000008
.L_57:


//--------------------- .nv.callgraph             --------------------------
	.section	.nv.callgraph,"",@"SHT_CUDA_CALLGRAPH"
	.align	4
	.sectionentsize	8
	.align		4
        /*0000*/ 	.word	0x00000000
	.align		4
        /*0004*/ 	.word	0xffffffff
	.align		4
        /*0008*/ 	.word	index@(_ZN7cutlass13device_kernelINS_4gemm6kernel13GemmUniversalIN4cute5tupleIJiiiiEEENS1_10collective13CollectiveMmaINS1_35MainloopSm100TmaUmmaWarpSpecializedILi2ELi2ELi4ENS5_IJNS4_1CILi2EEESB_NSA_ILi1EEEEEEEENS5_IJNSA_ILi64EEENSA_ILi256EEENSA_ILi128EEEEEENS_6half_tENS5_IJlSC_lEEESJ_SK_NS4_8TiledMMAINS4_8MMA_AtomIJNS4_20SM100_MMA_F16BF16_SSISJ_SJ_fLi64ELi256ELNS4_4UMMA5MajorE0ELSP_0ELNSO_7ScaleInE0ELSQ_0EEEEEENS4_6LayoutINS5_IJSC_SC_SC_EEENS5_IJNSA_ILi0EEESV_SV_EEEEENS5_IJNS4_10UnderscoreESY_SY_EEEEENS4_23SM90_TMA_LOAD_MULTICASTENS4_14ComposedLayoutINS4_7SwizzleILi3ELi4ELi3EEENS4_18smem_ptr_flag_bitsILi16EEENST_INS5_IJNSA_ILi8EEESF_EEENS5_IJSF_SC_EEEEEEEvNS4_8identityES11_S1B_vS1C_EENS_8epilogue10collective18CollectiveEpilogueINS1E_23Sm100TmaWarpSpecializedILi4ELi2ELi32ELb1ELb0EEEJSI_NS5_IJNST_ISF_SC_EES1J_EEESJ_SK_SJ_SK_NS1E_6fusion15FusionCallbacksIS1I_NS1L_17LinearCombinationISJ_fSJ_fLNS_15FloatRoundStyleE2EEESI_S1K_JEEENS4_5SM1004TMEM4LOAD26SM100_TMEM_LOAD_16dp256b8xENS4_13SM90_TMA_LOADES1B_NS4_17SM75_U32x4_LDSM_NENS4_14SM90_TMA_STOREES1B_NS4_17SM90_U32x4_STSM_NENS4_39AutoVectorizingCopyWithAssumedAlignmentILi128EEEEEEvvEEEEvNT_6ParamsE)
	.align		4
        /*000c*/ 	.word	index@(__assertfail)
	.align		4
        /*0010*/ 	.word	0x00000000
	.align		4
        /*0014*/ 	.word	0xfffffffe
	.align		4
        /*0018*/ 	.word	0x00000000
	.align		4
        /*001c*/ 	.word	0xfffffffd
	.align		4
        /*0020*/ 	.word	0x00000000
	.align		4
        /*0024*/ 	.word	0xfffffffc


//--------------------- .nv.constant4             --------------------------
	.section	.nv.constant4,"a",@progbits
	.align	8
	.align		8
.nv.constant4:
        /*0000*/ 	.dword	__assertfail
	.align		8
        /*0008*/ 	.dword	__unnamed_1
	.align		8
        /*0010*/ 	.dword	__unnamed_2
	.align		8
        /*0018*/ 	.dword	_ZN39_INTERNAL_ccf3228c_4_k_cu_10e80509_66224cuda3std3__45__cpo5beginE
	.align		8
        /*0020*/ 	.dword	_ZN39_INTERNAL_ccf3228c_4_k_cu_10e80509_66224cuda3std3__45__cpo3endE
	.align		8
        /*0028*/ 	.dword	_ZN39_INTERNAL_ccf3228c_4_k_cu_10e80509_66224cuda3std3__45__cpo6cbeginE
	.align		8
        /*0030*/ 	.dword	_ZN39_INTERNAL_ccf3228c_4_k_cu_10e80509_66224cuda3std3__45__cpo4cendE
	.align		8
        /*0038*/ 	.dword	_ZN39_INTERNAL_ccf3228c_4_k_cu_10e80509_66224cuda3std3__441_GLOBAL__N__ccf3228c_4_k_cu_10e80509_66226ignoreE
	.align		8
        /*0040*/ 	.dword	_ZN39_INTERNAL_ccf3228c_4_k_cu_10e80509_66224cuda3std3__419piecewise_constructE
	.align		8
        /*0048*/ 	.dword	_ZN39_INTERNAL_ccf3228c_4_k_cu_10e80509_66224cuda3std3__48in_placeE
	.align		8
        /*0050*/ 	.dword	_ZN39_INTERNAL_ccf3228c_4_k_cu_10e80509_66224cuda3std6ranges3__45__cpo4swapE
	.align		8
        /*0058*/ 	.dword	_ZN39_INTERNAL_ccf3228c_4_k_cu_10e80509_66224cuda3std6ranges3__45__cpo9iter_moveE
	.align		8
        /*0060*/ 	.dword	_ZN39_INTERNAL_ccf3228c_4_k_cu_10e80509_66224cute7productE
	.align		8
        /*0068*/ 	.dword	_ZN39_INTERNAL_ccf3228c_4_k_cu_10e80509_66224cute1_E
	.align		8
        /*0070*/ 	.dword	$str$25
	.align		8
        /*0078*/ 	.dword	$str$26
	.align		8
        /*0080*/ 	.dword	$str$27
	.align		8
        /*0088*/ 	.dword	$str$28


//--------------------- .text._ZN7cutlass13device_kernelINS_4gemm6kernel13GemmUniversalIN4cute5tupleIJiiiiEEENS1_10collective13CollectiveMmaINS1_35MainloopSm100TmaUmmaWarpSpecializedILi2ELi2ELi4ENS5_IJNS4_1CILi2EEESB_NSA_ILi1EEEEEEEENS5_IJNSA_ILi64EEENSA_ILi256EEENSA_ILi128EEEEEENS_6half_tENS5_IJlSC_lEEESJ_SK_NS4_8TiledMMAINS4_8MMA_AtomIJNS4_20SM100_MMA_F16BF16_SSISJ_SJ_fLi64ELi256ELNS4_4UMMA5MajorE0ELSP_0ELNSO_7ScaleInE0ELSQ_0EEEEEENS4_6LayoutINS5_IJSC_SC_SC_EEENS5_IJNSA_ILi0EEESV_SV_EEEEENS5_IJNS4_10UnderscoreESY_SY_EEEEENS4_23SM90_TMA_LOAD_MULTICASTENS4_14ComposedLayoutINS4_7SwizzleILi3ELi4ELi3EEENS4_18smem_ptr_flag_bitsILi16EEENST_INS5_IJNSA_ILi8EEESF_EEENS5_IJSF_SC_EEEEEEEvNS4_8identityES11_S1B_vS1C_EENS_8epilogue10collective18CollectiveEpilogueINS1E_23Sm100TmaWarpSpecializedILi4ELi2ELi32ELb1ELb0EEEJSI_NS5_IJNST_ISF_SC_EES1J_EEESJ_SK_SJ_SK_NS1E_6fusion15FusionCallbacksIS1I_NS1L_17LinearCombinationISJ_fSJ_fLNS_15FloatRoundStyleE2EEESI_S1K_JEEENS4_5SM1004TMEM4LOAD26SM100_TMEM_LOAD_16dp256b8xENS4_13SM90_TMA_LOADES1B_NS4_17SM75_U32x4_LDSM_NENS4_14SM90_TMA_STOREES1B_NS4_17SM90_U32x4_STSM_NENS4_39AutoVectorizingCopyWithAssumedAlignmentILi128EEEEEEvvEEEEvNT_6ParamsE --------------------------
	.section	.text._ZN7cutlass13device_kernelINS_4gemm6kernel13GemmUniversalIN4cute5tupleIJiiiiEEENS1_10collective13CollectiveMmaINS1_35MainloopSm100TmaUmmaWarpSpecializedILi2ELi2ELi4ENS5_IJNS4_1CILi2EEESB_NSA_ILi1EEEEEEEENS5_IJNSA_ILi64EEENSA_ILi256EEENSA_ILi128EEEEEENS_6half_tENS5_IJlSC_lEEESJ_SK_NS4_8TiledMMAINS4_8MMA_AtomIJNS4_20SM100_MMA_F16BF16_SSISJ_SJ_fLi64ELi256ELNS4_4UMMA5MajorE0ELSP_0ELNSO_7ScaleInE0ELSQ_0EEEEEENS4_6LayoutINS5_IJSC_SC_SC_EEENS5_IJNSA_ILi0EEESV_SV_EEEEENS5_IJNS4_10UnderscoreESY_SY_EEEEENS4_23SM90_TMA_LOAD_MULTICASTENS4_14ComposedLayoutINS4_7SwizzleILi3ELi4ELi3EEENS4_18smem_ptr_flag_bitsILi16EEENST_INS5_IJNSA_ILi8EEESF_EEENS5_IJSF_SC_EEEEEEEvNS4_8identityES11_S1B_vS1C_EENS_8epilogue10collective18CollectiveEpilogueINS1E_23Sm100TmaWarpSpecializedILi4ELi2ELi32ELb1ELb0EEEJSI_NS5_IJNST_ISF_SC_EES1J_EEESJ_SK_SJ_SK_NS1E_6fusion15FusionCallbacksIS1I_NS1L_17LinearCombinationISJ_fSJ_fLNS_15FloatRoundStyleE2EEESI_S1K_JEEENS4_5SM1004TMEM4LOAD26SM100_TMEM_LOAD_16dp256b8xENS4_13SM90_TMA_LOADES1B_NS4_17SM75_U32x4_LDSM_NENS4_14SM90_TMA_STOREES1B_NS4_17SM90_U32x4_STSM_NENS4_39AutoVectorizingCopyWithAssumedAlignmentILi128EEEEEEvvEEEEvNT_6ParamsE,"ax",@progbits
	.align	128
.text._ZN7cutlass13device_kernelINS_4gemm6kernel13GemmUniversalIN4cute5tupleIJiiiiEEENS1_10collective13CollectiveMmaINS1_35MainloopSm100TmaUmmaWarpSpecializedILi2ELi2ELi4ENS5_IJNS4_1CILi2EEESB_NSA_ILi1EEEEEEEENS5_IJNSA_ILi64EEENSA_ILi256EEENSA_ILi128EEEEEENS_6half_tENS5_IJlSC_lEEESJ_SK_NS4_8TiledMMAINS4_8MMA_AtomIJNS4_20SM100_MMA_F16BF16_SSISJ_SJ_fLi64ELi256ELNS4_4UMMA5MajorE0ELSP_0ELNSO_7ScaleInE0ELSQ_0EEEEEENS4_6LayoutINS5_IJSC_SC_SC_EEENS5_IJNSA_ILi0EEESV_SV_EEEEENS5_IJNS4_10UnderscoreESY_SY_EEEEENS4_23SM90_TMA_LOAD_MULTICASTENS4_14ComposedLayoutINS4_7SwizzleILi3ELi4ELi3EEENS4_18smem_ptr_flag_bitsILi16EEENST_INS5_IJNSA_ILi8EEESF_EEENS5_IJSF_SC_EEEEEEEvNS4_8identityES11_S1B_vS1C_EENS_8epilogue10collective18CollectiveEpilogueINS1E_23Sm100TmaWarpSpecializedILi4ELi2ELi32ELb1ELb0EEEJSI_NS5_IJNST_ISF_SC_EES1J_EEESJ_SK_SJ_SK_NS1E_6fusion15FusionCallbacksIS1I_NS1L_17LinearCombinationISJ_fSJ_fLNS_15FloatRoundStyleE2EEESI_S1K_JEEENS4_5SM1004TMEM4LOAD26SM100_TMEM_LOAD_16dp256b8xENS4_13SM90_TMA_LOADES1B_NS4_17SM75_U32x4_LDSM_NENS4_14SM90_TMA_STOREES1B_NS4_17SM90_U32x4_STSM_NENS4_39AutoVectorizingCopyWithAssumedAlignmentILi128EEEEEEvvEEEEvNT_6ParamsE:
        .type           _ZN7cutlass13device_kernelINS_4gemm6kernel13GemmUniversalIN4cute5tupleIJiiiiEEENS1_10collective13CollectiveMmaINS1_35MainloopSm100TmaUmmaWarpSpecializedILi2ELi2ELi4ENS5_IJNS4_1CILi2EEESB_NSA_ILi1EEEEEEEENS5_IJNSA_ILi64EEENSA_ILi256EEENSA_ILi128EEEEEENS_6half_tENS5_IJlSC_lEEESJ_SK_NS4_8TiledMMAINS4_8MMA_AtomIJNS4_20SM100_MMA_F16BF16_SSISJ_SJ_fLi64ELi256ELNS4_4UMMA5MajorE0ELSP_0ELNSO_7ScaleInE0ELSQ_0EEEEEENS4_6LayoutINS5_IJSC_SC_SC_EEENS5_IJNSA_ILi0EEESV_SV_EEEEENS5_IJNS4_10UnderscoreESY_SY_EEEEENS4_23SM90_TMA_LOAD_MULTICASTENS4_14ComposedLayoutINS4_7SwizzleILi3ELi4ELi3EEENS4_18smem_ptr_flag_bitsILi16EEENST_INS5_IJNSA_ILi8EEESF_EEENS5_IJSF_SC_EEEEEEEvNS4_8identityES11_S1B_vS1C_EENS_8epilogue10collective18CollectiveEpilogueINS1E_23Sm100TmaWarpSpecializedILi4ELi2ELi32ELb1ELb0EEEJSI_NS5_IJNST_ISF_SC_EES1J_EEESJ_SK_SJ_SK_NS1E_6fusion15FusionCallbacksIS1I_NS1L_17LinearCombinationISJ_fSJ_fLNS_15FloatRoundStyleE2EEESI_S1K_JEEENS4_5SM1004TMEM4LOAD26SM100_TMEM_LOAD_16dp256b8xENS4_13SM90_TMA_LOADES1B_NS4_17SM75_U32x4_LDSM_NENS4_14SM90_TMA_STOREES1B_NS4_17SM90_U32x4_STSM_NENS4_39AutoVectorizingCopyWithAssumedAlignmentILi128EEEEEEvvEEEEvNT_6ParamsE,@function
        .size           _ZN7cutlass13device_kernelINS_4gemm6kernel13GemmUniversalIN4cute5tupleIJiiiiEEENS1_10collective13CollectiveMmaINS1_35MainloopSm100TmaUmmaWarpSpecializedILi2ELi2ELi4ENS5_IJNS4_1CILi2EEESB_NSA_ILi1EEEEEEEENS5_IJNSA_ILi64EEENSA_ILi256EEENSA_ILi128EEEEEENS_6half_tENS5_IJlSC_lEEESJ_SK_NS4_8TiledMMAINS4_8MMA_AtomIJNS4_20SM100_MMA_F16BF16_SSISJ_SJ_fLi64ELi256ELNS4_4UMMA5MajorE0ELSP_0ELNSO_7ScaleInE0ELSQ_0EEEEEENS4_6LayoutINS5_IJSC_SC_SC_EEENS5_IJNSA_ILi0EEESV_SV_EEEEENS5_IJNS4_10UnderscoreESY_SY_EEEEENS4_23SM90_TMA_LOAD_MULTICASTENS4_14ComposedLayoutINS4_7SwizzleILi3ELi4ELi3EEENS4_18smem_ptr_flag_bitsILi16EEENST_INS5_IJNSA_ILi8EEESF_EEENS5_IJSF_SC_EEEEEEEvNS4_8identityES11_S1B_vS1C_EENS_8epilogue10collective18CollectiveEpilogueINS1E_23Sm100TmaWarpSpecializedILi4ELi2ELi32ELb1ELb0EEEJSI_NS5_IJNST_ISF_SC_EES1J_EEESJ_SK_SJ_SK_NS1E_6fusion15FusionCallbacksIS1I_NS1L_17LinearCombinationISJ_fSJ_fLNS_15FloatRoundStyleE2EEESI_S1K_JEEENS4_5SM1004TMEM4LOAD26SM100_TMEM_LOAD_16dp256b8xENS4_13SM90_TMA_LOADES1B_NS4_17SM75_U32x4_LDSM_NENS4_14SM90_TMA_STOREES1B_NS4_17SM90_U32x4_STSM_NENS4_39AutoVectorizingCopyWithAssumedAlignmentILi128EEEEEEvvEEEEvNT_6ParamsE,(.L_x_181 - _ZN7cutlass13device_kernelINS_4gemm6kernel13GemmUniversalIN4cute5tupleIJiiiiEEENS1_10collective13CollectiveMmaINS1_35MainloopSm100TmaUmmaWarpSpecializedILi2ELi2ELi4ENS5_IJNS4_1CILi2EEESB_NSA_ILi1EEEEEEEENS5_IJNSA_ILi64EEENSA_ILi256EEENSA_ILi128EEEEEENS_6half_tENS5_IJlSC_lEEESJ_SK_NS4_8TiledMMAINS4_8MMA_AtomIJNS4_20SM100_MMA_F16BF16_SSISJ_SJ_fLi64ELi256ELNS4_4UMMA5MajorE0ELSP_0ELNSO_7ScaleInE0ELSQ_0EEEEEENS4_6LayoutINS5_IJSC_SC_SC_EEENS5_IJNSA_ILi0EEESV_SV_EEEEENS5_IJNS4_10UnderscoreESY_SY_EEEEENS4_23SM90_TMA_LOAD_MULTICASTENS4_14ComposedLayoutINS4_7SwizzleILi3ELi4ELi3EEENS4_18smem_ptr_flag_bitsILi16EEENST_INS5_IJNSA_ILi8EEESF_EEENS5_IJSF_SC_EEEEEEEvNS4_8identityES11_S1B_vS1C_EENS_8epilogue10collective18CollectiveEpilogueINS1E_23Sm100TmaWarpSpecializedILi4ELi2ELi32ELb1ELb0EEEJSI_NS5_IJNST_ISF_SC_EES1J_EEESJ_SK_SJ_SK_NS1E_6fusion15FusionCallbacksIS1I_NS1L_17LinearCombinationISJ_fSJ_fLNS_15FloatRoundStyleE2EEESI_S1K_JEEENS4_5SM1004TMEM4LOAD26SM100_TMEM_LOAD_16dp256b8xENS4_13SM90_TMA_LOADES1B_NS4_17SM75_U32x4_LDSM_NENS4_14SM90_TMA_STOREES1B_NS4_17SM90_U32x4_STSM_NENS4_39AutoVectorizingCopyWithAssumedAlignmentILi128EEEEEEvvEEEEvNT_6ParamsE)
        .other          _ZN7cutlass13device_kernelINS_4gemm6kernel13GemmUniversalIN4cute5tupleIJiiiiEEENS1_10collective13CollectiveMmaINS1_35MainloopSm100TmaUmmaWarpSpecializedILi2ELi2ELi4ENS5_IJNS4_1CILi2EEESB_NSA_ILi1EEEEEEEENS5_IJNSA_ILi64EEENSA_ILi256EEENSA_ILi128EEEEEENS_6half_tENS5_IJlSC_lEEESJ_SK_NS4_8TiledMMAINS4_8MMA_AtomIJNS4_20SM100_MMA_F16BF16_SSISJ_SJ_fLi64ELi256ELNS4_4UMMA5MajorE0ELSP_0ELNSO_7ScaleInE0ELSQ_0EEEEEENS4_6LayoutINS5_IJSC_SC_SC_EEENS5_IJNSA_ILi0EEESV_SV_EEEEENS5_IJNS4_10UnderscoreESY_SY_EEEEENS4_23SM90_TMA_LOAD_MULTICASTENS4_14ComposedLayoutINS4_7SwizzleILi3ELi4ELi3EEENS4_18smem_ptr_flag_bitsILi16EEENST_INS5_IJNSA_ILi8EEESF_EEENS5_IJSF_SC_EEEEEEEvNS4_8identityES11_S1B_vS1C_EENS_8epilogue10collective18CollectiveEpilogueINS1E_23Sm100TmaWarpSpecializedILi4ELi2ELi32ELb1ELb0EEEJSI_NS5_IJNST_ISF_SC_EES1J_EEESJ_SK_SJ_SK_NS1E_6fusion15FusionCallbacksIS1I_NS1L_17LinearCombinationISJ_fSJ_fLNS_15FloatRoundStyleE2EEESI_S1K_JEEENS4_5SM1004TMEM4LOAD26SM100_TMEM_LOAD_16dp256b8xENS4_13SM90_TMA_LOADES1B_NS4_17SM75_U32x4_LDSM_NENS4_14SM90_TMA_STOREES1B_NS4_17SM90_U32x4_STSM_NENS4_39AutoVectorizingCopyWithAssumedAlignmentILi128EEEEEEvvEEEEvNT_6ParamsE,@"STO_CUDA_ENTRY STV_DEFAULT"
_ZN7cutlass13device_kernelINS_4gemm6kernel13GemmUniversalIN4cute5tupleIJiiiiEEENS1_10collective13CollectiveMmaINS1_35MainloopSm100TmaUmmaWarpSpecializedILi2ELi2ELi4ENS5_IJNS4_1CILi2EEESB_NSA_ILi1EEEEEEEENS5_IJNSA_ILi64EEENSA_ILi256EEENSA_ILi128EEEEEENS_6half_tENS5_IJlSC_lEEESJ_SK_NS4_8TiledMMAINS4_8MMA_AtomIJNS4_20SM100_MMA_F16BF16_SSISJ_SJ_fLi64ELi256ELNS4_4UMMA5MajorE0ELSP_0ELNSO_7ScaleInE0ELSQ_0EEEEEENS4_6LayoutINS5_IJSC_SC_SC_EEENS5_IJNSA_ILi0EEESV_SV_EEEEENS5_IJNS4_10UnderscoreESY_SY_EEEEENS4_23SM90_TMA_LOAD_MULTICASTENS4_14ComposedLayoutINS4_7SwizzleILi3ELi4ELi3EEENS4_18smem_ptr_flag_bitsILi16EEENST_INS5_IJNSA_ILi8EEESF_EEENS5_IJSF_SC_EEEEEEEvNS4_8identityES11_S1B_vS1C_EENS_8epilogue10collective18CollectiveEpilogueINS1E_23Sm100TmaWarpSpecializedILi4ELi2ELi32ELb1ELb0EEEJSI_NS5_IJNST_ISF_SC_EES1J_EEESJ_SK_SJ_SK_NS1E_6fusion15FusionCallbacksIS1I_NS1L_17LinearCombinationISJ_fSJ_fLNS_15FloatRoundStyleE2EEESI_S1K_JEEENS4_5SM1004TMEM4LOAD26SM100_TMEM_LOAD_16dp256b8xENS4_13SM90_TMA_LOADES1B_NS4_17SM75_U32x4_LDSM_NENS4_14SM90_TMA_STOREES1B_NS4_17SM90_U32x4_STSM_NENS4_39AutoVectorizingCopyWithAssumedAlignmentILi128EEEEEEvvEEEEvNT_6ParamsE:
[----:B------:R-:W1:Y:S01]  /*0000*/  LDC R1, c[0x0][0x37c] ;  /* 0x0000df00ff017b82 */ /* 0x000e620000000800 */
[----:B------:R-:W2:Y:S01]  /*0010*/  S2R R93, SR_TID.X ;  /* 0x00000000005d7919 */ /* 0x000ea20000002100 */
[----:B------:R-:W3:Y:S01]  /*0020*/  LDCU.64 UR8, c[0x0][0x890] ;  /* 0x00011200ff0877ac */ /* 0x000ee20008000a00 */
[----:B------:R-:W-:Y:S02]  /*0030*/  PRMT R81, RZ, 0x7610, R81 ;  /* 0x00007610ff517816 */ /* 0x000fe40000000051 */
[----:B------:R-:W-:Y:S01]  /*0040*/  ELECT P4, URZ, PT ;  /* 0x0000000000ff782f */ /* 0x000fe20003880000 */
[----:B---3--:R-:W-:-:S04]  /*0050*/  UISETP.NE.U32.AND UP0, UPT, UR8, URZ, UPT ;  /* 0x000000ff0800728c */ /* 0x008fc8000bf05070 */
[----:B------:R-:W-:Y:S01]  /*0060*/  UISETP.NE.AND.EX UP0, UPT, UR9, URZ, UPT, UP0 ;  /* 0x000000ff0900728c */ /* 0x000fe2000bf05300 */
[----:B--2---:R-:W-:-:S05]  /*0070*/  SHF.R.U32.HI R82, RZ, 0x5, R93 ;  /* 0x00000005ff527819 */ /* 0x004fca000001165d */
[----:B------:R-:W2:Y:S02]  /*0080*/  SHFL.IDX PT, R0, R82, RZ, 0x1f ;  /* 0x00001fff52007589 */ /* 0x000ea400000e0000 */
[----:B--2---:R-:W-:Y:S01]  /*0090*/  R2UR UR17, R0 ;  /* 0x00000000001172ca */ /* 0x004fe200000e0000 */
[----:B-1----:R-:W-:-:S14]  /*00a0*/  BRA.U UP0, `(.L_x_0) ;  /* 0x0000000100307547 */ /* 0x002fdc000b800000 */
[----:B------:R-:W1:Y:S02]  /*00b0*/  LDCU.64 UR4, c[0x0][0x888] ;  /* 0x00011100ff0477ac */ /* 0x000e640008000a00 */
[----:B-1----:R-:W-:-:S04]  /*00c0*/  UISETP.NE.U32.AND UP0, UPT, UR4, URZ, UPT ;  /* 0x000000ff0400728c */ /* 0x002fc8000bf05070 */
[----:B------:R-:W-:-:S09]  /*00d0*/  UISETP.NE.AND.EX UP0, UPT, UR5, URZ, UPT, UP0 ;  /* 0x000000ff0500728c */ /* 0x000fd2000bf05300 */
[----:B------:R-:W-:Y:S05]  /*00e0*/  BRA.U !UP0, `(.L_x_1) ;  /* 0x0000000108147547 */ /* 0x000fea000b800000 */
[----:B------:R-:W1:Y:S01]  /*00f0*/  LDC.64 R2, c[0x0][0x888] ;  /* 0x00022200ff027b82 */ /* 0x000e620000000a00 */
[----:B------:R-:W1:Y:S02]  /*0100*/  LDCU.64 UR4, c[0x0][0x358] ;  /* 0x00006b00ff0477ac */ /* 0x000e640008000a00 */
[----:B-1----:R1:W5:Y:S01]  /*0110*/  LDG.E R41, desc[UR4][R2.64] ;  /* 0x0000000402297981 */ /* 0x002362000c1e1900 */
[----:B------:R-:W-:Y:S01]  /*0120*/  HFMA2 R81, -RZ, RZ, 0, 5.9604644775390625e-08 ;  /* 0x00000001ff517431 */ /* 0x000fe200000001ff */
[----:B------:R-:W-:Y:S05]  /*0130*/  BRA `(.L_x_0) ;  /* 0x00000000000c7947 */ /* 0x000fea0003800000 */
.L_x_1:
[----:B------:R-:W1:Y:S01]  /*0140*/  LDCU UR4, c[0x0][0x880] ;  /* 0x00011000ff0477ac */ /* 0x000e620008000800 */
[----:B------:R-:W-:Y:S01]  /*0150*/  HFMA2 R81, -RZ, RZ, 0, 5.9604644775390625e-08 ;  /* 0x00000001ff517431 */ /* 0x000fe200000001ff */
[----:B-1----:R-:W-:-:S07]  /*0160*/  MOV R41, UR4 ;  /* 0x0000000400297c02 */ /* 0x002fce0008000f00 */
.L_x_0:
[----:B------:R-:W2:Y:S02]  /*0170*/  LDCU.64 UR4, c[0x0][0x8b0] ;  /* 0x00011600ff0477ac */ /* 0x000ea40008000a00 */
[----:B--2---:R-:W-:-:S04]  /*0180*/  UISETP.NE.U32.AND UP0, UPT, UR4, URZ, UPT ;  /* 0x000000ff0400728c */ /* 0x004fc8000bf05070 */
[----:B------:R-:W-:-:S09]  /*0190*/  UISETP.NE.AND.EX UP0, UPT, UR5, URZ, UPT, UP0 ;  /* 0x000000ff0500728c */ /* 0x000fd2000bf05300 */
[----:B------:R-:W-:Y:S05]  /*01a0*/  BRA.U UP0, `(.L_x_2) ;  /* 0x0000000100287547 */ /* 0x000fea000b800000 */
[----:B------:R-:W2:Y:S02]  /*01b0*/  LDCU.64 UR4, c[0x0][0x8a8] ;  /* 0x00011500ff0477ac */ /* 0x000ea40008000a00 */
[----:B--2---:R-:W-:-:S04]  /*01c0*/  UISETP.NE.U32.AND UP0, UPT, UR4, URZ, UPT ;  /* 0x000000ff0400728c */ /* 0x004fc8000bf05070 */
[----:B------:R-:W-:-:S09]  /*01d0*/  UISETP.NE.AND.EX UP0, UPT, UR5, URZ, UPT, UP0 ;  /* 0x000000ff0500728c */ /* 0x000fd2000bf05300 */
[----:B------:R-:W-:Y:S05]  /*01e0*/  BRA.U !UP0, `(.L_x_3) ;  /* 0x0000000108107547 */ /* 0x000fea000b800000 */
[----:B------:R-:W2:Y:S01]  /*01f0*/  LDC.64 R38, c[0x0][0x8a8] ;  /* 0x00022a00ff267b82 */ /* 0x000ea20000000a00 */
[----:B------:R-:W2:Y:S02]  /*0200*/  LDCU.64 UR4, c[0x0][0x358] ;  /* 0x00006b00ff0477ac */ /* 0x000ea40008000a00 */
[----:B--2---:R2:W5:Y:S01]  /*0210*/  LDG.E R38, desc[UR4][R38.64] ;  /* 0x0000000426267981 */ /* 0x004562000c1e1900 */
[----:B------:R-:W-:Y:S05]  /*0220*/  BRA `(.L_x_2) ;  /* 0x0000000000087947 */ /* 0x000fea0003800000 */
.L_x_3:
[----:B------:R-:W2:Y:S02]  /*0230*/  LDCU UR4, c[0x0][0x8a0] ;  /* 0x00011400ff0477ac */ /* 0x000ea40008000800 */
[----:B--2---:R-:W-:Y:S02]  /*0240*/  MOV R38, UR4 ;  /* 0x0000000400267c02 */ /* 0x004fe40008000f00 */
.L_x_2:
[----:B------:R-:W-:Y:S01]  /*0250*/  IMAD.U32 R0, RZ, RZ, UR17 ;  /* 0x00000011ff007e24 */ /* 0x000fe2000f8e00ff */
[----:B------:R-:W-:Y:S04]  /*0260*/  BSSY.RECONVERGENT B0, `(.L_x_4) ;  /* 0x000000c000007945 */ /* 0x000fe80003800200 */
[C---:B------:R-:W-:Y:S02]  /*0270*/  ISETP.NE.OR P1, PT, R0.reuse, 0x1, !P4 ;  /* 0x000000010000780c */ /* 0x040fe40006725670 */
[----:B------:R-:W-:-:S11]  /*0280*/  ISETP.NE.OR P0, PT, R0, 0x3, !P4 ;  /* 0x000000030000780c */ /* 0x000fd60006705670 */
[----:B------:R-:W-:Y:S05]  /*0290*/  @P1 BRA `(.L_x_5) ;  /* 0x0000000000201947 */ /* 0x000fea0003800000 */
[----:B------:R-:W3:Y:S02]  /*02a0*/  LDCU.64 UR4, c[0x0][0x348] ;  /* 0x00006900ff0477ac */ /* 0x000ee40008000a00 */
[----:B---3--:R-:W-:Y:S02]  /*02b0*/  UIADD3 UR6, UP1, UPT, UR4, 0x80, URZ ;  /* 0x0000008004067890 */ /* 0x008fe4000ff3e0ff */
[----:B------:R-:W-:Y:S02]  /*02c0*/  UIADD3 UR4, UP0, UPT, UR4, 0x180, URZ ;  /* 0x0000018004047890 */ /* 0x000fe4000ff1e0ff */
[----:B------:R-:W-:Y:S02]  /*02d0*/  UIADD3.X UR7, UPT, UPT, URZ, UR5, URZ, UP1, !UPT ;  /* 0x00000005ff077290 */ /* 0x000fe40008ffe4ff */
[----:B------:R-:W-:-:S07]  /*02e0*/  UIADD3.X UR5, UPT, UPT, URZ, UR5, URZ, UP0, !UPT ;  /* 0x00000005ff057290 */ /* 0x000fce00087fe4ff */
[----:B------:R3:W-:Y:S02]  /*02f0*/  UTMACCTL.PF [UR6] ;  /* 0x00000000060079b9 */ /* 0x0007e40008040000 */
[----:B------:R3:W-:Y:S02]  /*0300*/  UTMACCTL.PF [UR4] ;  /* 0x00000000040079b9 */ /* 0x0007e40008040000 */
[----:B---3--:R-:W-:Y:S01]  /*0310*/  NOP ;  /* 0x0000000000007918 */ /* 0x008fe20000000000 */
.L_x_5:
[----:B------:R-:W-:Y:S05]  /*0320*/  BSYNC.RECONVERGENT B0 ;  /* 0x0000000000007941 */ /* 0x000fea0003800200 */
.L_x_4:
[----:B------:R-:W-:Y:S04]  /*0330*/  BSSY.RECONVERGENT B0, `(.L_x_6) ;  /* 0x000000a000007945 */ /* 0x000fe80003800200 */
        /* <DEDUP_REMOVED lines=9> */
.L_x_7:
[----:B------:R-:W-:Y:S05]  /*03d0*/  BSYNC.RECONVERGENT B0 ;  /* 0x0000000000007941 */ /* 0x000fea0003800200 */
.L_x_6:
[----:B------:R-:W3:Y:S01]  /*03e0*/  LDCU.64 UR4, c[0x0][0x888] ;  /* 0x00011100ff0477ac */ /* 0x000ee20008000a00 */
[----:B------:R-:W-:Y:S02]  /*03f0*/  UISETP.EQ.U32.AND UP1, UPT, UR8, URZ, UPT ;  /* 0x000000ff0800728c */ /* 0x000fe4000bf22070 */
[----:B------:R-:W-:Y:S02]  /*0400*/  UPLOP3.LUT UP3, UPT, UPT, UPT, UPT, 0x80, 0x8 ;  /* 0x000000000008789c */ /* 0x000fe40003f6f070 */
[----:B---3--:R-:W-:-:S04]  /*0410*/  UISETP.NE.U32.AND UP0, UPT, UR4, URZ, UPT ;  /* 0x000000ff0400728c */ /* 0x008fc8000bf05070 */
[----:B------:R-:W-:-:S04]  /*0420*/  UISETP.NE.AND.EX UP0, UPT, UR5, URZ, UPT, UP0 ;  /* 0x000000ff0500728c */ /* 0x000fc8000bf05300 */
[----:B------:R-:W-:-:S04]  /*0430*/  UISETP.EQ.OR.EX UP2, UPT, UR9, URZ, !UP0, UP1 ;  /* 0x000000ff0900728c */ /* 0x000fc8000c742710 */
[----:B------:R-:W-:-:S06]  /*0440*/  UP2UR UR4, UPR, URZ, 0x4 ;  /* 0x00000004ff047883 */ /* 0x000fcc0008000000 */
[----:B------:R-:W-:Y:S01]  /*0450*/  MOV R84, UR4 ;  /* 0x0000000400547c02 */ /* 0x000fe20008000f00 */
[----:B------:R-:W-:Y:S06]  /*0460*/  BRA.U !UP2, `(.L_x_8) ;  /* 0x000000010a207547 */ /* 0x000fec000b800000 */
[----:B------:R-:W-:Y:S01]  /*0470*/  UISETP.NE.U32.AND UP1, UPT, UR8, URZ, UPT ;  /* 0x000000ff0800728c */ /* 0x000fe2000bf25070 */
[----:B-----5:R-:W-:Y:S01]  /*0480*/  FSETP.NEU.AND P0, PT, R41, RZ, PT ;  /* 0x000000ff2900720b */ /* 0x020fe20003f0d000 */
[----:B------:R-:W-:Y:S02]  /*0490*/  USEL UR4, URZ, 0xffffffff, UP0 ;  /* 0xffffffffff047887 */ /* 0x000fe40008000000 */
[----:B------:R-:W-:-:S10]  /*04a0*/  UISETP.NE.AND.EX UP1, UPT, UR9, URZ, UPT, UP1 ;  /* 0x000000ff0900728c */ /* 0x000fd4000bf25310 */
[----:B------:R-:W-:Y:S01]  /*04b0*/  VOTEU.ANY UP0, P0 ;  /* 0x0000000000ff7886 */ /* 0x000fe20000000100 */
[----:B------:R-:W-:-:S04]  /*04c0*/  @!UP1 USEL UR4, URZ, 0xffffffff, UP0 ;  /* 0xffffffffff049887 */ /* 0x000fc80008000000 */
[----:B------:R-:W-:-:S04]  /*04d0*/  ULOP3.LUT UR4, UR4, 0x1, URZ, 0xc0, !UPT ;  /* 0x0000000104047892 */ /* 0x000fc8000f8ec0ff */
[----:B------:R-:W-:-:S11]  /*04e0*/  UISETP.NE.U32.AND UP3, UPT, UR4, 0x1, UPT ;  /* 0x000000010400788c */ /* 0x000fd6000bf65070 */
.L_x_8:
[----:B-1----:R-:W1:Y:S01]  /*04f0*/  SHFL.IDX PT, R2, R82, RZ, 0x1f ;  /* 0x00001fff52027589 */ /* 0x002e6200000e0000 */
[----:B------:R-:W-:-:S04]  /*0500*/  UISETP.NE.AND UP0, UPT, UR17, 0x2, UPT ;  /* 0x000000021100788c */ /* 0x000fc8000bf05270 */
[----:B------:R-:W-:Y:S01]  /*0510*/  USEL UR40, URZ, 0x1, UP0 ;  /* 0x00000001ff287887 */ /* 0x000fe20008000000 */
[----:B-1----:R-:W-:-:S13]  /*0520*/  ISETP.NE.AND P0, PT, R2, RZ, PT ;  /* 0x000000ff0200720c */ /* 0x002fda0003f05270 */
[----:B------:R-:W-:Y:S05]  /*0530*/  @P0 BRA `(.L_x_9) ;  /* 0x0000000000480947 */ /* 0x000fea0003800000 */
[----:B------:R-:W1:Y:S01]  /*0540*/  S2UR UR4, SR_CgaCtaId ;  /* 0x00000000000479c3 */ /* 0x000e620000008800 */
[----:B------:R-:W-:Y:S01]  /*0550*/  UMOV UR5, 0x400 ;  /* 0x0000040000057882 */ /* 0x000fe20000000000 */
[----:B------:R-:W-:Y:S01]  /*0560*/  UMOV UR8, 0x1 ;  /* 0x0000000100087882 */ /* 0x000fe20000000000 */
[----:B------:R-:W-:Y:S01]  /*0570*/  UMOV UR6, 0x3 ;  /* 0x0000000300067882 */ /* 0x000fe20000000000 */
[----:B------:R-:W-:-:S04]  /*0580*/  UIADD3 UR8, UPT, UPT, -UR8, 0x100000, URZ ;  /* 0x0010000008087890 */ /* 0x000fc8000fffe1ff */
[----:B------:R-:W-:Y:S02]  /*0590*/  USHF.L.U32 UR9, UR8, 0xb, URZ ;  /* 0x0000000b08097899 */ /* 0x000fe400080006ff */
[----:B------:R-:W-:Y:S02]  /*05a0*/  USHF.L.U32 UR8, UR8, 0x1, URZ ;  /* 0x0000000108087899 */ /* 0x000fe400080006ff */
[----:B------:R-:W-:-:S04]  /*05b0*/  UIADD3 UR6, UPT, UPT, -UR6, 0x100000, URZ ;  /* 0x0010000006067890 */ /* 0x000fc8000fffe1ff */
[----:B------:R-:W-:Y:S02]  /*05c0*/  USHF.L.U32 UR7, UR6, 0xb, URZ ;  /* 0x0000000b06077899 */ /* 0x000fe400080006ff */
[----:B------:R-:W-:Y:S01]  /*05d0*/  USHF.L.U32 UR6, UR6, 0x1, URZ ;  /* 0x0000000106067899 */ /* 0x000fe200080006ff */
[----:B------:R-:W-:Y:S01]  /*05e0*/  ELECT P0, URZ, PT ;  /* 0x0000000000ff782f */ /* 0x000fe20003800000 */
[----:B-1----:R-:W-:Y:S01]  /*05f0*/  ULEA UR4, UR4, UR5, 0x18 ;  /* 0x0000000504047291 */ /* 0x002fe2000f8ec0ff */
[----:B------:R-:W1:Y:S11]  /*0600*/  FENCE.VIEW.ASYNC.S ;  /* 0x00000000000073c6 */ /* 0x000e760000000000 */
[----:B-1----:R1:W3:Y:S01]  /*0610*/  SYNCS.EXCH.64 URZ, [UR4], UR8 ;  /* 0x0000000804ff75b2 */ /* 0x0022e20008000100 */
[----:B------:R1:W4:Y:S01]  /*0620*/  SYNCS.EXCH.64 URZ, [UR4+0x10], UR6 ;  /* 0x0000100604ff75b2 */ /* 0x0003220008000100 */
[----:B------:R1:W1:Y:S01]  /*0630*/  SYNCS.EXCH.64 URZ, [UR4+0x8], UR8 ;  /* 0x0000080804ff75b2 */ /* 0x0002620008000100 */
[----:B------:R1:W1:Y:S01]  /*0640*/  SYNCS.EXCH.64 URZ, [UR4+0x18], UR6 ;  /* 0x0000180604ff75b2 */ /* 0x0002620008000100 */
[----:B------:R-:W-:Y:S01]  /*0650*/  NOP ;  /* 0x0000000000007918 */ /* 0x000fe20000000000 */
.L_x_9:
[----:B------:R-:W2:Y:S01]  /*0660*/  SHFL.IDX PT, R2, R82, RZ, 0x1f ;  /* 0x00001fff52027589 */ /* 0x000ea200000e0000 */
[----:B------:R-:W-:Y:S01]  /*0670*/  NOP ;  /* 0x0000000000007918 */ /* 0x000fe20000000000 */
[----:B--2---:R-:W-:-:S13]  /*0680*/  ISETP.NE.AND P0, PT, R2, 0x1, PT ;  /* 0x000000010200780c */ /* 0x004fda0003f05270 */
[----:B------:R-:W-:Y:S05]  /*0690*/  @P0 BRA `(.L_x_10) ;  /* 0x0000000000580947 */ /* 0x000fea0003800000 */
[----:B-1----:R-:W1:Y:S01]  /*06a0*/  S2UR UR4, SR_CgaCtaId ;  /* 0x00000000000479c3 */ /* 0x002e620000008800 */
        /* <DEDUP_REMOVED lines=12> */
[----:B-1----:R2:W1:Y:S01]  /*0770*/  SYNCS.EXCH.64 URZ, [UR4+0x20], UR8 ;  /* 0x0000200804ff75b2 */ /* 0x0024620008000100 */
[----:B------:R2:W1:Y:S01]  /*0780*/  SYNCS.EXCH.64 URZ, [UR4+0x40], UR6 ;  /* 0x0000400604ff75b2 */ /* 0x0004620008000100 */
[----:B------:R2:W1:Y:S01]  /*0790*/  SYNCS.EXCH.64 URZ, [UR4+0x28], UR8 ;  /* 0x0000280804ff75b2 */ /* 0x0004620008000100 */
[----:B------:R2:W1:Y:S01]  /*07a0*/  SYNCS.EXCH.64 URZ, [UR4+0x48], UR6 ;  /* 0x0000480604ff75b2 */ /* 0x0004620008000100 */
[----:B------:R2:W1:Y:S01]  /*07b0*/  SYNCS.EXCH.64 URZ, [UR4+0x30], UR8 ;  /* 0x0000300804ff75b2 */ /* 0x0004620008000100 */
[----:B------:R2:W1:Y:S01]  /*07c0*/  SYNCS.EXCH.64 URZ, [UR4+0x50], UR6 ;  /* 0x0000500604ff75b2 */ /* 0x0004620008000100 */
[----:B------:R2:W1:Y:S01]  /*07d0*/  SYNCS.EXCH.64 URZ, [UR4+0x38], UR8 ;  /* 0x0000380804ff75b2 */ /* 0x0004620008000100 */
[----:B------:R2:W1:Y:S02]  /*07e0*/  SYNCS.EXCH.64 URZ, [UR4+0x58], UR6 ;  /* 0x0000580604ff75b2 */ /* 0x0004640008000100 */
[----:B--2---:R-:W-:Y:S01]  /*07f0*/  NOP ;  /* 0x0000000000007918 */ /* 0x004fe20000000000 */
.L_x_10:
[----:B------:R-:W2:Y:S01]  /*0800*/  SHFL.IDX PT, R2, R82, RZ, 0x1f ;  /* 0x00001fff52027589 */ /* 0x000ea200000e0000 */
[----:B------:R-:W-:Y:S01]  /*0810*/  NOP ;  /* 0x0000000000007918 */ /* 0x000fe20000000000 */
[----:B--2---:R-:W-:-:S13]  /*0820*/  ISETP.NE.AND P0, PT, R2, 0x3, PT ;  /* 0x000000030200780c */ /* 0x004fda0003f05270 */
[----:B------:R-:W-:Y:S05]  /*0830*/  @P0 BRA `(.L_x_11) ;  /* 0x0000000000300947 */ /* 0x000fea0003800000 */
[----:B-1----:R-:W1:Y:S01]  /*0840*/  S2UR UR4, SR_CgaCtaId ;  /* 0x00000000000479c3 */ /* 0x002e620000008800 */
[----:B------:R-:W-:Y:S01]  /*0850*/  UMOV UR6, 0x400 ;  /* 0x0000040000067882 */ /* 0x000fe20000000000 */
[----:B------:R-:W-:Y:S01]  /*0860*/  UMOV UR5, 0x20 ;  /* 0x0000002000057882 */ /* 0x000fe20000000000 */
[----:B------:R-:W-:Y:S01]  /*0870*/  ELECT P0, URZ, PT ;  /* 0x0000000000ff782f */ /* 0x000fe20003800000 */
[----:B-1----:R-:W-:Y:S02]  /*0880*/  ULEA UR6, UR4, UR6, 0x18 ;  /* 0x0000000604067291 */ /* 0x002fe4000f8ec0ff */
[----:B------:R-:W-:-:S04]  /*0890*/  UIADD3 UR4, UPT, UPT, -UR5, 0x100000, URZ ;  /* 0x0010000005047890 */ /* 0x000fc8000fffe1ff */
[----:B------:R-:W-:Y:S02]  /*08a0*/  USHF.L.U32 UR5, UR4, 0xb, URZ ;  /* 0x0000000b04057899 */ /* 0x000fe400080006ff */
[----:B------:R-:W-:Y:S01]  /*08b0*/  USHF.L.U32 UR4, UR4, 0x1, URZ ;  /* 0x0000000104047899 */ /* 0x000fe200080006ff */
[----:B------:R-:W1:Y:S11]  /*08c0*/  FENCE.VIEW.ASYNC.S ;  /* 0x00000000000073c6 */ /* 0x000e760000000000 */
[----:B-1----:R2:W1:Y:S01]  /*08d0*/  SYNCS.EXCH.64 URZ, [UR6+0x60], UR4 ;  /* 0x0000600406ff75b2 */ /* 0x0024620008000100 */
[----:B------:R2:W1:Y:S02]  /*08e0*/  SYNCS.EXCH.64 URZ, [UR6+0x68], UR4 ;  /* 0x0000680406ff75b2 */ /* 0x0004640008000100 */
[----:B--2---:R-:W-:Y:S01]  /*08f0*/  NOP ;  /* 0x0000000000007918 */ /* 0x004fe20000000000 */
.L_x_11:
[----:B------:R-:W2:Y:S01]  /*0900*/  SHFL.IDX PT, R2, R82, RZ, 0x1f ;  /* 0x00001fff52027589 */ /* 0x000ea200000e0000 */
[----:B------:R-:W-:Y:S01]  /*0910*/  NOP ;  /* 0x0000000000007918 */ /* 0x000fe20000000000 */
[----:B--2---:R-:W-:-:S13]  /*0920*/  ISETP.NE.AND P0, PT, R2, 0x4, PT ;  /* 0x000000040200780c */ /* 0x004fda0003f05270 */
[----:B------:R-:W-:Y:S05]  /*0930*/  @P0 BRA `(.L_x_12) ;  /* 0x00000000004c0947 */ /* 0x000fea0003800000 */
[----:B-1----:R-:W1:Y:S01]  /*0940*/  S2UR UR6, SR_CgaCtaId ;  /* 0x00000000000679c3 */ /* 0x002e620000008800 */
[----:B------:R-:W-:Y:S01]  /*0950*/  UMOV UR4, 0x3a0 ;  /* 0x000003a000047882 */ /* 0x000fe20000000000 */
[----:B------:R-:W-:Y:S01]  /*0960*/  UMOV UR5, 0x400 ;  /* 0x0000040000057882 */ /* 0x000fe20000000000 */
[----:B------:R-:W-:Y:S01]  /*0970*/  USEL UR4, UR4, 0x320, UP3 ;  /* 0x0000032004047887 */ /* 0x000fe20009800000 */
[----:B------:R-:W-:Y:S01]  /*0980*/  UMOV UR8, 0x1 ;  /* 0x0000000100087882 */ /* 0x000fe20000000000 */
[----:B------:R-:W-:Y:S01]  /*0990*/  ELECT P0, URZ, PT ;  /* 0x0000000000ff782f */ /* 0x000fe20003800000 */
[----:B------:R-:W-:-:S04]  /*09a0*/  UIADD3 UR8, UPT, UPT, -UR8, 0x100000, URZ ;  /* 0x0010000008087890 */ /* 0x000fc8000fffe1ff */
[----:B------:R-:W-:Y:S02]  /*09b0*/  USHF.L.U32 UR9, UR8, 0xb, URZ ;  /* 0x0000000b08097899 */ /* 0x000fe400080006ff */
[----:B------:R-:W-:Y:S02]  /*09c0*/  USHF.L.U32 UR8, UR8, 0x1, URZ ;  /* 0x0000000108087899 */ /* 0x000fe400080006ff */
[----:B-1----:R-:W-:Y:S02]  /*09d0*/  ULEA UR6, UR6, UR5, 0x18 ;  /* 0x0000000506067291 */ /* 0x002fe4000f8ec0ff */
[----:B------:R-:W-:-:S04]  /*09e0*/  UIADD3 UR4, UPT, UPT, -UR4, 0x100000, URZ ;  /* 0x0010000004047890 */ /* 0x000fc8000fffe1ff */
[----:B------:R-:W-:Y:S02]  /*09f0*/  USHF.L.U32 UR5, UR4, 0xb, URZ ;  /* 0x0000000b04057899 */ /* 0x000fe400080006ff */
[----:B------:R-:W-:Y:S01]  /*0a00*/  USHF.L.U32 UR4, UR4, 0x1, URZ ;  /* 0x0000000104047899 */ /* 0x000fe200080006ff */
[----:B------:R-:W1:Y:S03]  /*0a10*/  FENCE.VIEW.ASYNC.S ;  /* 0x00000000000073c6 */ /* 0x000e660000000000 */
[----:B-1----:R2:W1:Y:S08]  /*0a20*/  SYNCS.EXCH.64 URZ, [UR6+0x70], UR8 ;  /* 0x0000700806ff75b2 */ /* 0x0024700008000100 */
[----:B------:R2:W1:Y:S01]  /*0a30*/  SYNCS.EXCH.64 URZ, [UR6+0x80], UR4 ;  /* 0x0000800406ff75b2 */ /* 0x0004620008000100 */
[----:B------:R2:W1:Y:S01]  /*0a40*/  SYNCS.EXCH.64 URZ, [UR6+0x78], UR8 ;  /* 0x0000780806ff75b2 */ /* 0x0004620008000100 */
[----:B------:R2:W1:Y:S02]  /*0a50*/  SYNCS.EXCH.64 URZ, [UR6+0x88], UR4 ;  /* 0x0000880406ff75b2 */ /* 0x0004640008000100 */
[----:B--2---:R-:W-:Y:S01]  /*0a60*/  NOP ;  /* 0x0000000000007918 */ /* 0x004fe20000000000 */
.L_x_12:
        /* <DEDUP_REMOVED lines=26> */
.L_x_13:
[----:B------:R-:W2:Y:S01]  /*0c10*/  SHFL.IDX PT, R2, R82, RZ, 0x1f ;  /* 0x00001fff52027589 */ /* 0x000ea200000e0000 */
[----:B------:R-:W1:Y:S01]  /*0c20*/  S2UR UR52, SR_CgaCtaId ;  /* 0x00000000003479c3 */ /* 0x000e620000008800 */
[----:B------:R-:W-:Y:S01]  /*0c30*/  NOP ;  /* 0x0000000000007918 */ /* 0x000fe20000000000 */
[----:B--2---:R-:W-:-:S13]  /*0c40*/  ISETP.NE.AND P0, PT, R2, 0x3, PT ;  /* 0x000000030200780c */ /* 0x004fda0003f05270 */
[----:B-1----:R-:W-:Y:S05]  /*0c50*/  @P0 BRA `(.L_x_14) ;  /* 0x0000000000340947 */ /* 0x002fea0003800000 */
[----:B------:R-:W-:Y:S01]  /*0c60*/  UMOV UR4, 0x400 ;  /* 0x0000040000047882 */ /* 0x000fe20000000000 */
[----:B------:R-:W-:Y:S01]  /*0c70*/  UMOV UR6, 0x20 ;  /* 0x0000002000067882 */ /* 0x000fe20000000000 */
[----:B------:R-:W-:Y:S02]  /*0c80*/  ULEA UR4, UR52, UR4, 0x18 ;  /* 0x0000000434047291 */ /* 0x000fe4000f8ec0ff */
[----:B------:R-:W-:-:S04]  /*0c90*/  UIADD3 UR6, UPT, UPT, -UR6, 0x100000, URZ ;  /* 0x0010000006067890 */ /* 0x000fc8000fffe1ff */
[----:B------:R-:W-:Y:S02]  /*0ca0*/  USHF.L.U32 UR7, UR6, 0xb, URZ ;  /* 0x0000000b06077899 */ /* 0x000fe400080006ff */
[----:B------:R-:W-:Y:S01]  /*0cb0*/  USHF.L.U32 UR6, UR6, 0x1, URZ ;  /* 0x0000000106067899 */ /* 0x000fe200080006ff */
[----:B------:R-:W-:Y:S01]  /*0cc0*/  ELECT P0, URZ, PT ;  /* 0x0000000000ff782f */ /* 0x000fe20003800000 */
[----:B------:R-:W1:Y:S10]  /*0cd0*/  FENCE.VIEW.ASYNC.S ;  /* 0x00000000000073c6 */ /* 0x000e740000000000 */
[----:B-1----:R1:W2:Y:S01]  /*0ce0*/  SYNCS.EXCH.64 URZ, [UR4+0xd0], UR6 ;  /* 0x0000d00604ff75b2 */ /* 0x0022a20008000100 */
[----:B------:R1:W1:Y:S01]  /*0cf0*/  SYNCS.EXCH.64 URZ, [UR4+0xe0], UR6 ;  /* 0x0000e00604ff75b2 */ /* 0x0002620008000100 */
[----:B------:R1:W1:Y:S01]  /*0d00*/  SYNCS.EXCH.64 URZ, [UR4+0xd8], UR6 ;  /* 0x0000d80604ff75b2 */ /* 0x0002620008000100 */
[----:B------:R1:W1:Y:S01]  /*0d10*/  SYNCS.EXCH.64 URZ, [UR4+0xe8], UR6 ;  /* 0x0000e80604ff75b2 */ /* 0x0002620008000100 */
[----:B------:R-:W-:Y:S01]  /*0d20*/  NOP ;  /* 0x0000000000007918 */ /* 0x000fe20000000000 */
.L_x_14:
[----:B-1----:R-:W1:Y:S01]  /*0d30*/  LDCU UR4, c[0x0][0x36c] ;  /* 0x00006d80ff0477ac */ /* 0x002e620008000800 */
[----:B------:R-:W-:Y:S01]  /*0d40*/  ISETP.NE.OR P4, PT, R0, 0x2, !P4 ;  /* 0x000000020000780c */ /* 0x000fe20006785670 */
[----:B------:R-:W-:Y:S01]  /*0d50*/  NOP ;  /* 0x0000000000007918 */ /* 0x000fe20000000000 */
[----:B------:R-:W-:Y:S01]  /*0d60*/  LOP3.LUT R0, R93, 0x1f, RZ, 0xc0, !PT ;  /* 0x0000001f5d007812 */ /* 0x000fe200078ec0ff */
[----:B------:R-:W-:Y:S02]  /*0d70*/  UISETP.NE.AND UP4, UPT, UR17, URZ, UPT ;  /* 0x000000ff1100728c */ /* 0x000fe4000bf85270 */
[----:B-1----:R-:W-:-:S09]  /*0d80*/  UISETP.EQ.U32.AND UP5, UPT, UR4, 0x1, UPT ;  /* 0x000000010400788c */ /* 0x002fd2000bfa2070 */
[----:B------:R-:W-:Y:S05]  /*0d90*/  BRA.U !UP5, `(.L_x_15) ;  /* 0x000000010d087547 */ /* 0x000fea000b800000 */
[----:B--234-:R-:W-:Y:S01]  /*0da0*/  UCGABAR_ARV ;  /* 0x00000000000079c7 */ /* 0x01cfe20008000000 */
[----:B------:R-:W-:Y:S05]  /*0db0*/  BRA `(.L_x_16) ;  /* 0x0000000000047947 */ /* 0x000fea0003800000 */
.L_x_15:
[----:B--234-:R-:W-:Y:S01]  /*0dc0*/  NOP ;  /* 0x0000000000007918 */ /* 0x01cfe20000000000 */
.L_x_16:
[----:B------:R-:W1:Y:S01]  /*0dd0*/  S2UR UR20, SR_CTAID.Y ;  /* 0x00000000001479c3 */ /* 0x000e620000002600 */
[----:B------:R-:W-:-:S05]  /*0de0*/  CS2R.32 R83, SR_CgaSize ;  /* 0x0000000000537805 */ /* 0x000fca0000008a00 */
[----:B------:R-:W-:-:S05]  /*0df0*/  IMAD R83, R83, -0xa0, RZ ;  /* 0xffffff6053537824 */ /* 0x000fca00078e02ff */
[----:B------:R-:W-:-:S14]  /*0e00*/  R2UR UR4, R83 ;  /* 0x00000000530472ca */ /* 0x000fdc00000e0000 */
[----:B------:R-:W2:Y:S01]  /*0e10*/  LDCU UR4, c[0x0][UR4+0x2b4] ;  /* 0x00005680040477ac */ /* 0x000ea20008000800 */
[----:B------:R-:W-:-:S05]  /*0e20*/  CS2R.32 R83, SR_CgaSize ;  /* 0x0000000000537805 */ /* 0x000fca0000008a00 */
[----:B------:R-:W-:-:S05]  /*0e30*/  IMAD R83, R83, -0xa0, RZ ;  /* 0xffffff6053537824 */ /* 0x000fca00078e02ff */
[----:B------:R-:W-:-:S14]  /*0e40*/  R2UR UR5, R83 ;  /* 0x00000000530572ca */ /* 0x000fdc00000e0000 */
[----:B------:R-:W3:Y:S01]  /*0e50*/  LDCU UR5, c[0x0][UR5+0x2b0] ;  /* 0x00005600050577ac */ /* 0x000ee20008000800 */
[----:B------:R-:W4:Y:S01]  /*0e60*/  S2UR UR16, SR_CTAID.X ;  /* 0x00000000001079c3 */ /* 0x000f220000002500 */
[----:B------:R-:W-:-:S05]  /*0e70*/  CS2R.32 R83, SR_CgaSize ;  /* 0x0000000000537805 */ /* 0x000fca0000008a00 */
[----:B------:R-:W-:-:S05]  /*0e80*/  IMAD R83, R83, -0xa0, RZ ;  /* 0xffffff6053537824 */ /* 0x000fca00078e02ff */
[----:B------:R-:W-:-:S14]  /*0e90*/  R2UR UR7, R83 ;  /* 0x00000000530772ca */ /* 0x000fdc00000e0000 */
[----:B------:R-:W3:Y:S01]  /*0ea0*/  LDCU UR7, c[0x0][UR7+0x2a4] ;  /* 0x00005480070777ac */ /* 0x000ee20008000800 */
[----:B------:R-:W-:-:S05]  /*0eb0*/  CS2R.32 R83, SR_CgaSize ;  /* 0x0000000000537805 */ /* 0x000fca0000008a00 */
[----:B------:R-:W-:-:S05]  /*0ec0*/  IMAD R83, R83, -0xa0, RZ ;  /* 0xffffff6053537824 */ /* 0x000fca00078e02ff */
[----:B------:R-:W-:-:S14]  /*0ed0*/  R2UR UR63, R83 ;  /* 0x00000000533f72ca */ /* 0x000fdc00000e0000 */
[----:B------:R-:W3:Y:S01]  /*0ee0*/  LDCU UR63, c[0x0][UR63+0x2a0] ;  /* 0x000054003f3f77ac */ /* 0x000ee20008000800 */
[----:B------:R-:W-:Y:S02]  /*0ef0*/  ULOP3.LUT UR55, UR52, 0x1, URZ, 0xc0, !UPT ;  /* 0x0000000134377892 */ /* 0x000fe4000f8ec0ff */
[----:B------:R-:W-:Y:S02]  /*0f00*/  USHF.R.U32.HI UR26, URZ, 0x1, UR52 ;  /* 0x00000001ff1a7899 */ /* 0x000fe40008011634 */
[----:B------:R-:W-:Y:S02]  /*0f10*/  UISETP.GT.U32.AND UP1, UPT, UR55, 0xffff, UPT ;  /* 0x0000ffff3700788c */ /* 0x000fe4000bf24070 */
[----:B------:R-:W-:Y:S01]  /*0f20*/  USHF.L.U32 UR38, UR52, 0xa, URZ ;  /* 0x0000000a34267899 */ /* 0x000fe200080006ff */
[----:B-1----:R-:W-:Y:S01]  /*0f30*/  I2FP.F32.U32 R2, UR20 ;  /* 0x0000001400027c45 */ /* 0x002fe20008201000 */
[----:B------:R-:W1:Y:S04]  /*0f40*/  LDCU UR21, c[0x0][0xb24] ;  /* 0x00016480ff1577ac */ /* 0x000e680008000800 */
[----:B--2---:R-:W-:Y:S01]  /*0f50*/  FMUL R2, R2, UR4 ;  /* 0x0000000402027c20 */ /* 0x004fe20008400000 */
[----:B------:R-:W-:Y:S01]  /*0f60*/  ULOP3.LUT UR4, UR52, 0x2, URZ, 0xc0, !UPT ;  /* 0x0000000234047892 */ /* 0x000fe2000f8ec0ff */
[----:B----4-:R-:W-:Y:S01]  /*0f70*/  I2FP.F32.U32 R3, UR16 ;  /* 0x0000001000037c45 */ /* 0x010fe20008201000 */
[----:B------:R-:W2:Y:S03]  /*0f80*/  LDCU UR42, c[0x0][0xb24] ;  /* 0x00016480ff2a77ac */ /* 0x000ea60008000800 */
[----:B------:R-:W4:Y:S01]  /*0f90*/  F2I.U32.TRUNC.NTZ R2, R2 ;  /* 0x0000000200027305 */ /* 0x000f22000020f000 */
[----:B---3--:R-:W-:Y:S01]  /*0fa0*/  FMUL R3, R3, UR5 ;  /* 0x0000000503037c20 */ /* 0x008fe20008400000 */
[----:B------:R-:W-:Y:S01]  /*0fb0*/  UISETP.GT.U32.AND UP0, UPT, UR4, 0xffff, UPT ;  /* 0x0000ffff0400788c */ /* 0x000fe2000bf04070 */
[----:B------:R-:W3:Y:S05]  /*0fc0*/  LDCU UR28, c[0x0][0xb30] ;  /* 0x00016600ff1c77ac */ /* 0x000eea0008000800 */
[----:B------:R-:W1:Y:S01]  /*0fd0*/  F2I.U32.TRUNC.NTZ R3, R3 ;  /* 0x0000000300037305 */ /* 0x000e62000020f000 */
[----:B------:R-:W-:-:S02]  /*0fe0*/  USEL UR30, UR4, 0xffff, !UP0 ;  /* 0x0000ffff041e7887 */ /* 0x000fc4000c000000 */
[----:B------:R-:W-:Y:S01]  /*0ff0*/  USHF.L.U32 UR37, UR52, 0xd, URZ ;  /* 0x0000000d34257899 */ /* 0x000fe200080006ff */
[----:B------:R-:W-:Y:S01]  /*1000*/  UMOV UR32, 0x5 ;  /* 0x0000000500207882 */ /* 0x000fe20000000000 */
[----:B------:R-:W-:Y:S01]  /*1010*/  USEL UR31, UR55, 0xffff, !UP1 ;  /* 0x0000ffff371f7887 */ /* 0x000fe2000c800000 */
[----:B----4-:R-:W-:Y:S02]  /*1020*/  R2UR UR6, R2 ;  /* 0x00000000020672ca */ /* 0x010fe400000e0000 */
[----:B------:R-:W-:Y:S02]  /*1030*/  PRMT R2, RZ, 0x7610, R2 ;  /* 0x00007610ff027816 */ /* 0x000fe40000000002 */
[----:B-1----:R-:W-:-:S09]  /*1040*/  R2UR UR5, R3 ;  /* 0x00000000030572ca */ /* 0x002fd200000e0000 */
[----:B------:R-:W-:-:S04]  /*1050*/  UIADD3 UR4, UPT, UPT, -UR6, URZ, URZ ;  /* 0x000000ff06047290 */ /* 0x000fc8000fffe1ff */
[----:B------:R-:W-:Y:S02]  /*1060*/  UIMAD UR4, UR7, UR4, UR20 ;  /* 0x00000004070472a4 */ /* 0x000fe4000f8e0214 */
[----:B------:R-:W-:-:S04]  /*1070*/  UIADD3 UR5, UPT, UPT, -UR5, URZ, URZ ;  /* 0x000000ff05057290 */ /* 0x000fc8000fffe1ff */
[----:B------:R-:W-:Y:S01]  /*1080*/  IMAD.U32 R83, RZ, RZ, UR4 ;  /* 0x00000004ff537e24 */ /* 0x000fe2000f8e00ff */
[----:B------:R-:W-:Y:S01]  /*1090*/  UIMAD UR63, UR63, UR5, UR16 ;  /* 0x000000053f3f72a4 */ /* 0x000fe2000f8e0210 */
[----:B--23--:R-:W-:Y:S11]  /*10a0*/  BRA.U UP4, `(.L_x_17) ;  /* 0x0000000104407547 */ /* 0x00cff6000b800000 */
[----:B------:R-:W-:-:S13]  /*10b0*/  R2UR UR4, R83 ;  /* 0x00000000530472ca */ /* 0x000fda00000e0000 */
[----:B------:R-:W-:Y:S02]  /*10c0*/  UISETP.NE.AND UP0, UPT, UR4, URZ, UPT ;  /* 0x000000ff0400728c */ /* 0x000fe4000bf05270 */
[----:B------:R-:W-:Y:S02]  /*10d0*/  UISETP.NE.AND UP1, UPT, UR4, 0x1, UPT ;  /* 0x000000010400788c */ /* 0x000fe4000bf25270 */
[----:B------:R-:W-:Y:S02]  /*10e0*/  UISETP.NE.AND UP2, UPT, UR63, URZ, UP0 ;  /* 0x000000ff3f00728c */ /* 0x000fe40008745270 */
[----:B------:R-:W-:Y:S02]  /*10f0*/  USEL UR4, URZ, 0x2, UP0 ;  /* 0x00000002ff047887 */ /* 0x000fe40008000000 */
[----:B------:R-:W-:Y:S02]  /*1100*/  USEL UR8, URZ, 0x1, UP2 ;  /* 0x00000001ff087887 */ /* 0x000fe40009000000 */
[----:B------:R-:W-:-:S02]  /*1110*/  UISETP.NE.AND UP2, UPT, UR63, URZ, UPT ;  /* 0x000000ff3f00728c */ /* 0x000fc4000bf45270 */
[----:B------:R-:W-:Y:S02]  /*1120*/  USEL UR5, URZ, 0x4, UP1 ;  /* 0x00000004ff057887 */ /* 0x000fe40008800000 */
[----:B------:R-:W-:Y:S02]  /*1130*/  UISETP.NE.AND UP0, UPT, UR63, 0x1, UPT ;  /* 0x000000013f00788c */ /* 0x000fe4000bf05270 */
[----:B------:R-:W-:Y:S02]  /*1140*/  USEL UR6, URZ, 0x8, UP1 ;  /* 0x00000008ff067887 */ /* 0x000fe40008800000 */
[----:B------:R-:W-:Y:S02]  /*1150*/  USEL UR7, UR5, 0x4, UP2 ;  /* 0x0000000405077887 */ /* 0x000fe40009000000 */
[----:B------:R-:W-:Y:S02]  /*1160*/  USEL UR4, UR4, 0x2, UP0 ;  /* 0x0000000204047887 */ /* 0x000fe40008000000 */
[----:B------:R-:W-:-:S02]  /*1170*/  USEL UR5, UR6, 0x8, UP0 ;  /* 0x0000000806057887 */ /* 0x000fc40008000000 */
[----:B------:R-:W-:-:S04]  /*1180*/  UIADD3 UR4, UPT, UPT, UR4, UR7, UR8 ;  /* 0x0000000704047290 */ /* 0x000fc8000fffe008 */
[----:B------:R-:W-:-:S06]  /*1190*/  UIADD3 UR4, UPT, UPT, UR4, UR5, URZ ;  /* 0x0000000504047290 */ /* 0x000fcc000fffe0ff */
[----:B------:R-:W-:-:S07]  /*11a0*/  MOV R2, UR4 ;  /* 0x0000000400027c02 */ /* 0x000fce0008000f00 */
.L_x_17:
[----:B------:R-:W1:Y:S01]  /*11b0*/  S2UR UR36, SR_CTAID.Z ;  /* 0x00000000002479c3 */ /* 0x000e620000002700 */
[----:B------:R-:W-:Y:S01]  /*11c0*/  UISETP.GE.AND UP0, UPT, UR21, 0x1, UPT ;  /* 0x000000011500788c */ /* 0x000fe2000bf06270 */
[----:B------:R-:W-:-:S08]  /*11d0*/  UMOV UR29, 0x3 ;  /* 0x00000003001d7882 */ /* 0x000fd00000000000 */
[----:B------:R-:W-:Y:S05]  /*11e0*/  BRA.U !UP0, `(.L_x_18) ;  /* 0x0000000108d47547 */ /* 0x000fea000b800000 */
[----:B------:R-:W2:Y:S01]  /*11f0*/  LDCU.128 UR12, c[0x0][0xb10] ;  /* 0x00016200ff0c77ac */ /* 0x000ea20008000c00 */
[----:B------:R-:W3:Y:S01]  /*1200*/  LDCU UR6, c[0x0][0x370] ;  /* 0x00006e00ff0677ac */ /* 0x000ee20008000800 */
[----:B------:R-:W4:Y:S01]  /*1210*/  LDCU UR5, c[0x0][0x374] ;  /* 0x00006e80ff0577ac */ /* 0x000f220008000800 */
[----:B------:R-:W1:Y:S01]  /*1220*/  LDCU UR27, c[0x0][0xb0c] ;  /* 0x00016180ff1b77ac */ /* 0x000e620008000800 */
[----:B------:R-:W1:Y:S01]  /*1230*/  LDCU UR4, c[0x0][0xb20] ;  /* 0x00016400ff0477ac */ /* 0x000e620008000800 */
[----:B------:R-:W1:Y:S01]  /*1240*/  LDCU.64 UR8, c[0x0][0xb28] ;  /* 0x00016500ff0877ac */ /* 0x000e620008000a00 */
[----:B--2---:R-:W-:Y:S02]  /*1250*/  UISETP.NE.AND UP0, UPT, UR14, 0x1, UPT ;  /* 0x000000010e00788c */ /* 0x004fe4000bf05270 */
[----:B----4-:R-:W-:Y:S02]  /*1260*/  UIMAD.WIDE.U32 UR10, UR5, UR15, URZ ;  /* 0x0000000f050a72a5 */ /* 0x010fe4000f8e00ff */
[----:B---3--:R-:W-:-:S02]  /*1270*/  UIMAD.WIDE.U32 UR22, UR6, UR12, URZ ;  /* 0x0000000c061672a5 */ /* 0x008fc4000f8e00ff */
[----:B-1----:R-:W-:Y:S02]  /*1280*/  UISETP.NE.AND UP1, UPT, UR27, 0x1, UPT ;  /* 0x000000011b00788c */ /* 0x002fe4000bf25270 */
[----:B------:R-:W-:Y:S01]  /*1290*/  UISETP.NE.AND UP2, UPT, UR21, 0x1, UPT ;  /* 0x000000011500788c */ /* 0x000fe2000bf45270 */
[----:B------:R-:W-:Y:S02]  /*12a0*/  UMOV UR10, UR11 ;  /* 0x0000000b000a7c82 */ /* 0x000fe40008000000 */
[----:B------:R-:W-:Y:S01]  /*12b0*/  UMOV UR22, UR23 ;  /* 0x0000001700167c82 */ /* 0x000fe20008000000 */
[----:B------:R-:W-:Y:S02]  /*12c0*/  @UP0 USHF.R.U32.HI UR5, URZ, UR4, UR10 ;  /* 0x00000004ff050299 */ /* 0x000fe4000801160a */
[----:B------:R-:W-:Y:S02]  /*12d0*/  UIMAD.WIDE.U32 UR24, UR20, UR15, URZ ;  /* 0x0000000f141872a5 */ /* 0x000fe4000f8e00ff */
[----:B------:R-:W-:-:S02]  /*12e0*/  UIMAD.WIDE.U32 UR10, UR5, UR8, URZ ;  /* 0x00000008050a72a5 */ /* 0x000fc4000f8e00ff */
[----:B------:R-:W-:Y:S02]  /*12f0*/  @UP1 USHF.R.U32.HI UR6, URZ, UR13, UR22 ;  /* 0x0000000dff061299 */ /* 0x000fe40008011616 */
[----:B------:R-:W-:Y:S02]  /*1300*/  UIMAD.WIDE.U32 UR18, UR16, UR12, URZ ;  /* 0x0000000c101272a5 */ /* 0x000fe4000f8e00ff */
[----:B------:R-:W-:Y:S01]  /*1310*/  UIMAD.WIDE.U32 UR22, UR6, UR8, URZ ;  /* 0x00000008061672a5 */ /* 0x000fe2000f8e00ff */
[----:B------:R-:W-:Y:S01]  /*1320*/  UMOV UR24, UR25 ;  /* 0x0000001900187c82 */ /* 0x000fe20008000000 */
[----:B------:R-:W-:Y:S01]  /*1330*/  UMOV UR10, UR11 ;  /* 0x0000000b000a7c82 */ /* 0x000fe20008000000 */
[----:B------:R-:W-:Y:S02]  /*1340*/  USHF.R.U32.HI UR24, URZ, UR4, UR24 ;  /* 0x00000004ff187299 */ /* 0x000fe40008011618 */
[----:B------:R-:W-:Y:S02]  /*1350*/  @UP2 USHF.R.U32.HI UR5, URZ, UR9, UR10 ;  /* 0x00000009ff052299 */ /* 0x000fe4000801160a */
[----:B------:R-:W-:Y:S01]  /*1360*/  UMOV UR7, UR23 ;  /* 0x0000001700077c82 */ /* 0x000fe20008000000 */
[----:B------:R-:W-:Y:S01]  /*1370*/  UMOV UR18, UR19 ;  /* 0x0000001300127c82 */ /* 0x000fe20008000000 */
[----:B------:R-:W-:-:S02]  /*1380*/  @UP2 USHF.R.U32.HI UR6, URZ, UR9, UR7 ;  /* 0x00000009ff062299 */ /* 0x000fc40008011607 */
[----:B------:R-:W-:Y:S02]  /*1390*/  USHF.R.U32.HI UR13, URZ, UR13, UR18 ;  /* 0x0000000dff0d7299 */ /* 0x000fe40008011612 */
[----:B------:R-:W-:Y:S02]  /*13a0*/  USEL UR4, UR20, UR24, !UP0 ;  /* 0x0000001814047287 */ /* 0x000fe4000c000000 */
[----:B------:R-:W-:Y:S02]  /*13b0*/  UIMAD UR7, UR5, UR21, URZ ;  /* 0x00000015050772a4 */ /* 0x000fe4000f8e02ff */
[----:B------:R-:W-:Y:S02]  /*13c0*/  USEL UR5, UR16, UR13, !UP1 ;  /* 0x0000000d10057287 */ /* 0x000fe4000c800000 */
[----:B------:R-:W-:Y:S02]  /*13d0*/  UIMAD UR12, UR6, UR21, URZ ;  /* 0x00000015060c72a4 */ /* 0x000fe4000f8e02ff */
[----:B------:R-:W-:-:S02]  /*13e0*/  UISETP.GE.AND UP0, UPT, UR4, UR7, UPT ;  /* 0x000000070400728c */ /* 0x000fc4000bf06270 */
[----:B------:R-:W-:Y:S02]  /*13f0*/  UIMAD.WIDE.U32 UR10, UR4, UR8, URZ ;  /* 0x00000008040a72a5 */ /* 0x000fe4000f8e00ff */
[----:B------:R-:W-:Y:S02]  /*1400*/  UISETP.GE.OR UP0, UPT, UR5, UR12, UP0 ;  /* 0x0000000c0500728c */ /* 0x000fe40008706670 */
[----:B------:R-:W-:Y:S02]  /*1410*/  UIMAD.WIDE.U32 UR12, UR5, UR8, URZ ;  /* 0x00000008050c72a5 */ /* 0x000fe4000f8e00ff */
[----:B------:R-:W-:Y:S01]  /*1420*/  UIADD3 UR10, UPT, UPT, -UR4, URZ, URZ ;  /* 0x000000ff040a7290 */ /* 0x000fe2000fffe1ff */
[----:B------:R-:W-:Y:S01]  /*1430*/  UMOV UR8, UR11 ;  /* 0x0000000b00087c82 */ /* 0x000fe20008000000 */
[----:B------:R-:W-:Y:S02]  /*1440*/  UIADD3 UR11, UPT, UPT, -UR5, URZ, URZ ;  /* 0x000000ff050b7290 */ /* 0x000fe4000fffe1ff */
[----:B------:R-:W-:-:S03]  /*1450*/  USHF.R.U32.HI UR8, URZ, UR9, UR8 ;  /* 0x00000009ff087299 */ /* 0x000fc60008011608 */
[----:B------:R-:W-:Y:S01]  /*1460*/  @!UP0 UMOV UR7, UR13 ;  /* 0x0000000d00078c82 */ /* 0x000fe20008000000 */
[----:B------:R-:W-:Y:S02]  /*1470*/  UIMAD UR20, UR14, UR10, UR20 ;  /* 0x0000000a0e1472a4 */ /* 0x000fe4000f8e0214 */
[----:B------:R-:W-:Y:S02]  /*1480*/  USEL UR8, UR4, UR8, !UP2 ;  /* 0x0000000804087287 */ /* 0x000fe4000d000000 */
[----:B------:R-:W-:Y:S02]  /*1490*/  @!UP0 USHF.R.U32.HI UR7, URZ, UR9, UR7 ;  /* 0x00000009ff078299 */ /* 0x000fe40008011607 */
[----:B------:R-:W-:Y:S02]  /*14a0*/  UIADD3 UR9, UPT, UPT, -UR8, URZ, URZ ;  /* 0x000000ff08097290 */ /* 0x000fe4000fffe1ff */
[----:B------:R-:W-:Y:S02]  /*14b0*/  @!UP0 USEL UR7, UR5, UR7, !UP2 ;  /* 0x0000000705078287 */ /* 0x000fe4000d000000 */
[----:B------:R-:W-:-:S02]  /*14c0*/  UIMAD UR9, UR21, UR9, UR4 ;  /* 0x00000009150972a4 */ /* 0x000fc4000f8e0204 */
[----:B------:R-:W-:Y:S02]  /*14d0*/  @!UP0 UIADD3 UR8, UPT, UPT, UR8, -UR7, URZ ;  /* 0x8000000708088290 */ /* 0x000fe4000fffe0ff */
[----:B------:R-:W-:Y:S02]  /*14e0*/  @!UP0 UIMAD UR6, UR9, UR6, UR7 ;  /* 0x00000006090682a4 */ /* 0x000fe4000f8e0207 */
[----:B------:R-:W-:Y:S02]  /*14f0*/  @!UP0 UIMAD UR4, UR8, UR21, UR5 ;  /* 0x00000015080482a4 */ /* 0x000fe4000f8e0205 */
[----:B------:R-:W-:Y:S02]  /*1500*/  UIMAD UR16, UR27, UR11, UR16 ;  /* 0x0000000b1b1072a4 */ /* 0x000fe4000f8e0210 */
[----:B------:R-:W-:Y:S01]  /*1510*/  UIMAD UR20, UR4, UR14, UR20 ;  /* 0x0000000e041472a4 */ /* 0x000fe2000f8e0214 */
[----:B------:R-:W-:Y:S02]  /*1520*/  @!UP0 UMOV UR5, UR6 ;  /* 0x0000000600058c82 */ /* 0x000fe40008000000 */
[----:B------:R-:W-:-:S12]  /*1530*/  UIMAD UR16, UR5, UR27, UR16 ;  /* 0x0000001b051072a4 */ /* 0x000fd8000f8e0210 */
.L_x_18:
[----:B------:R-:W-:Y:S02]  /*1540*/  UISETP.NE.AND UP1, UPT, UR28, 0x1, UPT ;  /* 0x000000011c00788c */ /* 0x000fe4000bf25270 */
[----:B------:R-:W-:Y:S02]  /*1550*/  ULOP3.LUT UR31, UR31, 0xffff, URZ, 0xc0, !UPT ;  /* 0x0000ffff1f1f7892 */ /* 0x000fe4000f8ec0ff */
[----:B------:R-:W-:Y:S02]  /*1560*/  ULOP3.LUT UR30, UR30, 0xffff, URZ, 0xc0, !UPT ;  /* 0x0000ffff1e1e7892 */ /* 0x000fe4000f8ec0ff */
[----:B------:R-:W-:Y:S02]  /*1570*/  UISETP.NE.AND UP0, UPT, UR17, 0x2, UPT ;  /* 0x000000021100788c */ /* 0x000fe4000bf05270 */
[----:B------:R-:W-:Y:S02]  /*1580*/  ULOP3.LUT UR38, UR38, 0x800, URZ, 0xc0, !UPT ;  /* 0x0000080026267892 */ /* 0x000fe4000f8ec0ff */
[----:B------:R-:W-:-:S02]  /*1590*/  ULOP3.LUT UR37, UR37, 0x2000, URZ, 0xc0, !UPT ;  /* 0x0000200025257892 */ /* 0x000fc4000f8ec0ff */
[----:B------:R-:W-:Y:S02]  /*15a0*/  USHF.L.U32 UR31, UR32, UR31, URZ ;  /* 0x0000001f201f7299 */ /* 0x000fe400080006ff */
[----:B------:R-:W-:Y:S01]  /*15b0*/  USHF.L.U32 UR30, UR29, UR30, URZ ;  /* 0x0000001e1d1e7299 */ /* 0x000fe200080006ff */
[----:B------:R-:W-:Y:S11]  /*15c0*/  BRA.U UP1, `(.L_x_19) ;  /* 0x0000000101447547 */ /* 0x000ff6000b800000 */
[----:B------:R-:W2:Y:S01]  /*15d0*/  LDCU.128 UR8, c[0x0][0xb10] ;  /* 0x00016200ff0877ac */ /* 0x000ea20008000c00 */
[----:B------:R-:W3:Y:S01]  /*15e0*/  LDCU UR12, c[0x0][0xb0c] ;  /* 0x00016180ff0c77ac */ /* 0x000ee20008000800 */
[----:B------:R-:W4:Y:S01]  /*15f0*/  LDCU UR13, c[0x0][0xb20] ;  /* 0x00016400ff0d77ac */ /* 0x000f220008000800 */
[----:B--2---:R-:W-:Y:S02]  /*1600*/  UIMAD.WIDE.U32 UR6, UR16, UR8, URZ ;  /* 0x00000008100672a5 */ /* 0x004fe4000f8e00ff */
[----:B------:R-:W-:Y:S02]  /*1610*/  UIMAD.WIDE.U32 UR4, UR20, UR11, URZ ;  /* 0x0000000b140472a5 */ /* 0x000fe4000f8e00ff */
[----:B---3--:R-:W-:Y:S02]  /*1620*/  UISETP.NE.AND UP2, UPT, UR12, 0x1, UPT ;  /* 0x000000010c00788c */ /* 0x008fe4000bf45270 */
[----:B------:R-:W-:Y:S01]  /*1630*/  UISETP.NE.AND UP1, UPT, UR10, 0x1, UPT ;  /* 0x000000010a00788c */ /* 0x000fe2000bf25270 */
[----:B------:R-:W-:-:S02]  /*1640*/  UMOV UR6, UR7 ;  /* 0x0000000700067c82 */ /* 0x000fc40008000000 */
[----:B------:R-:W-:Y:S01]  /*1650*/  UMOV UR4, UR5 ;  /* 0x0000000500047c82 */ /* 0x000fe20008000000 */
[----:B------:R-:W-:Y:S02]  /*1660*/  USHF.R.U32.HI UR9, URZ, UR9, UR6 ;  /* 0x00000009ff097299 */ /* 0x000fe40008011606 */
[----:B----4-:R-:W-:Y:S02]  /*1670*/  USHF.R.U32.HI UR4, URZ, UR13, UR4 ;  /* 0x0000000dff047299 */ /* 0x010fe40008011604 */
[----:B------:R-:W-:Y:S02]  /*1680*/  USEL UR5, UR16, UR9, !UP2 ;  /* 0x0000000910057287 */ /* 0x000fe4000d000000 */
[----:B------:R-:W-:-:S04]  /*1690*/  USEL UR4, UR20, UR4, !UP1 ;  /* 0x0000000414047287 */ /* 0x000fc8000c800000 */
[----:B------:R-:W-:Y:S02]  /*16a0*/  UIADD3 UR6, UPT, UPT, UR5, -UR4, URZ ;  /* 0x8000000405067290 */ /* 0x000fe4000fffe0ff */
[----:B------:R-:W-:Y:S02]  /*16b0*/  UIADD3 UR4, UPT, UPT, -UR5, UR4, URZ ;  /* 0x0000000405047290 */ /* 0x000fe4000fffe1ff */
[----:B------:R-:W-:Y:S02]  /*16c0*/  UIMAD UR20, UR6, UR10, UR20 ;  /* 0x0000000a061472a4 */ /* 0x000fe4000f8e0214 */
[----:B------:R-:W-:-:S12]  /*16d0*/  UIMAD UR16, UR4, UR12, UR16 ;  /* 0x0000000c041072a4 */ /* 0x000fd8000f8e0210 */
.L_x_19:
[----:B------:R-:W-:Y:S05]  /*16e0*/  BRA.U !UP5, `(.L_x_20) ;  /* 0x000000010d0c7547 */ /* 0x000fea000b800000 */
[----:B------:R-:W-:Y:S01]  /*16f0*/  UCGABAR_WAIT ;  /* 0x0000000000007dc7 */ /* 0x000fe20008000000 */
[----:B------:R-:W-:Y:S01]  /*1700*/  CCTL.IVALL ;  /* 0x00000000ff00798f */ /* 0x000fe20002000000 */
[----:B------:R-:W-:Y:S05]  /*1710*/  BRA `(.L_x_21) ;  /* 0x0000000000047947 */ /* 0x000fea0003800000 */
.L_x_20:
[----:B------:R-:W-:Y:S06]  /*1720*/  BAR.SYNC.DEFER_BLOCKING 0x0 ;  /* 0x0000000000007b1d */ /* 0x000fec0000010000 */
.L_x_21:
[----:B------:R-:W-:Y:S05]  /*1730*/  BRA.U UP0, `(.L_x_22) ;  /* 0x0000001500187547 */ /* 0x000fea000b800000 */
[----:B------:R-:W2:Y:S01]  /*1740*/  LDCU UR6, c[0x0][0x38c] ;  /* 0x00007180ff0677ac */ /* 0x000ea20008000800 */
[----:B------:R-:W-:Y:S01]  /*1750*/  PLOP3.LUT P2, PT, PT, PT, UP3, 0x80, 0x8 ;  /* 0x000000000008781c */ /* 0x000fe20003f4f038 */
[----:B------:R-:W-:Y:S01]  /*1760*/  IMAD.MOV.U32 R12, RZ, RZ, 0x1 ;  /* 0x00000001ff0c7424 */ /* 0x000fe200078e00ff */
[----:B------:R-:W-:Y:S01]  /*1770*/  ISETP.EQ.OR P3, PT, R0, RZ, P4 ;  /* 0x000000ff0000720c */ /* 0x000fe20002762670 */
[----:B------:R-:W-:Y:S01]  /*1780*/  UISETP.NE.AND UP1, UPT, UR17, URZ, UPT ;  /* 0x000000ff1100728c */ /* 0x000fe2000bf25270 */
[----:B------:R-:W-:Y:S02]  /*1790*/  PLOP3.LUT P2, PT, P2, PT, PT, 0x8, 0x80 ;  /* 0x000000000080781c */ /* 0x000fe4000174e170 */
[----:B------:R-:W-:Y:S01]  /*17a0*/  CS2R R10, SRZ ;  /* 0x00000000000a7805 */ /* 0x000fe2000001ff00 */
[----:B------:R-:W-:Y:S01]  /*17b0*/  IMAD.MOV.U32 R9, RZ, RZ, RZ ;  /* 0x000000ffff097224 */ /* 0x000fe200078e00ff */
[----:B------:R-:W3:Y:S01]  /*17c0*/  LDCU UR49, c[0x0][0x370] ;  /* 0x00006e00ff3177ac */ /* 0x000ee20008000800 */
[----:B------:R-:W-:Y:S01]  /*17d0*/  IMAD.MOV.U32 R8, RZ, RZ, 0x1 ;  /* 0x00000001ff087424 */ /* 0x000fe200078e00ff */
[----:B------:R-:W4:Y:S01]  /*17e0*/  LDCU.64 UR46, c[0x0][0x348] ;  /* 0x00006900ff2e77ac */ /* 0x000f220008000a00 */
[----:B------:R-:W1:Y:S01]  /*17f0*/  LDCU UR48, c[0x0][0x374] ;  /* 0x00006e80ff3077ac */ /* 0x000e620008000800 */
[----:B--2---:R-:W-:-:S02]  /*1800*/  UIADD3 UR5, UPT, UPT, UR6, 0x7f, URZ ;  /* 0x0000007f06057890 */ /* 0x004fc4000fffe0ff */
[----:B------:R-:W-:Y:S02]  /*1810*/  UIADD3 UR56, UPT, UPT, UR6, 0xfe, URZ ;  /* 0x000000fe06387890 */ /* 0x000fe4000fffe0ff */
[----:B------:R-:W-:Y:S02]  /*1820*/  USHF.R.S32.HI UR4, URZ, 0x1f, UR5 ;  /* 0x0000001fff047899 */ /* 0x000fe40008011405 */
[----:B------:R-:W-:Y:S02]  /*1830*/  USEL UR40, UR40, 0x2, UP1 ;  /* 0x0000000228287887 */ /* 0x000fe40008800000 */
[----:B------:R-:W-:Y:S02]  /*1840*/  ULEA.HI UR4, UR4, UR5, URZ, 0x7 ;  /* 0x0000000504047291 */ /* 0x000fe4000f8f38ff */
[----:B------:R-:W-:Y:S02]  /*1850*/  USHF.L.U32 UR5, UR26, 0x5, URZ ;  /* 0x000000051a057899 */ /* 0x000fe400080006ff */
[----:B------:R-:W-:-:S02]  /*1860*/  USHF.R.S32.HI UR51, URZ, 0x7, UR4 ;  /* 0x00000007ff337899 */ /* 0x000fc40008011404 */
[----:B------:R-:W-:Y:S02]  /*1870*/  UIADD3 UR4, UPT, UPT, UR6, -0x1, URZ ;  /* 0xffffffff06047890 */ /* 0x000fe4000fffe0ff */
[----:B------:R-:W-:Y:S02]  /*1880*/  UISETP.LT.U32.AND UP0, UPT, UR51, 0x2, UPT ;  /* 0x000000023300788c */ /* 0x000fe4000bf01070 */
[----:B------:R-:W-:Y:S02]  /*1890*/  UISETP.GE.U32.AND UP2, UPT, UR4, -0xff, UPT ;  /* 0xffffff010400788c */ /* 0x000fe4000bf46070 */
[----:B------:R-:W-:Y:S02]  /*18a0*/  USEL UR50, UR51, 0x2, UP0 ;  /* 0x0000000233327887 */ /* 0x000fe40008000000 */
[----:B------:R-:W-:Y:S02]  /*18b0*/  ULOP3.LUT UR53, UR5, 0x20, URZ, 0xe2, !UPT ;  /* 0x0000002005357892 */ /* 0x000fe4000f8ee2ff */
[----:B------:R-:W-:-:S02]  /*18c0*/  UIADD3 UR39, UPT, UPT, UR50, -0x1, URZ ;  /* 0xffffffff32277890 */ /* 0x000fc4000fffe0ff */
[----:B------:R-:W-:Y:S01]  /*18d0*/  UIADD3 UR54, UPT, UPT, UR51, -UR50, URZ ;  /* 0x8000003233367290 */ /* 0x000fe2000fffe0ff */
[----:B------:R-:W-:Y:S02]  /*18e0*/  UMOV UR29, URZ ;  /* 0x000000ff001d7c82 */ /* 0x000fe40008000000 */
[----:B------:R-:W-:-:S04]  /*18f0*/  @UP2 UIADD3 UR39, UPT, UPT, UR50, URZ, URZ ;  /* 0x000000ff32272290 */ /* 0x000fc8000fffe0ff */
[----:B-1-34-:R-:W-:-:S12]  /*1900*/  UIADD3 UR39, UPT, UPT, UR39, 0x1, URZ ;  /* 0x0000000127277890 */ /* 0x01afd8000fffe0ff */
.L_x_46:
[----:B------:R-:W-:Y:S01]  /*1910*/  UISETP.NE.AND UP0, UPT, UR52, URZ, UPT ;  /* 0x000000ff3400728c */ /* 0x000fe2000bf05270 */
[----:B-1----:R-:W1:Y:S08]  /*1920*/  S2UR UR52, SR_CgaCtaId ;  /* 0x00000000003479c3 */ /* 0x002e700000008800 */
[----:B---3--:R-:W-:Y:S05]  /*1930*/  BRA.U UP0, `(.L_x_23) ;  /* 0x0000000100347547 */ /* 0x008fea000b800000 */
[----:B------:R-:W2:Y:S01]  /*1940*/  S2R R0, SR_CgaCtaId ;  /* 0x0000000000007919 */ /* 0x000ea20000008800 */
[----:B------:R-:W-:Y:S02]  /*1950*/  MOV R3, 0x400 ;  /* 0x0000040000037802 */ /* 0x000fe40000000f00 */
[----:B------:R-:W-:Y:S02]  /*1960*/  SHF.L.U32 R2, R8, 0x1f, RZ ;  /* 0x0000001f08027819 */ /* 0x000fe400000006ff */
[----:B--2---:R-:W-:-:S05]  /*1970*/  LEA R0, R0, R3, 0x18 ;  /* 0x0000000300007211 */ /* 0x004fca00078ec0ff */
[----:B------:R-:W-:-:S04]  /*1980*/  IMAD R3, R9, 0x8, R0 ;  /* 0x0000000809037824 */ /* 0x000fc800078e0200 */
[----:B------:R-:W2:Y:S02]  /*1990*/  SYNCS.PHASECHK.TRANS64.TRYWAIT P0, [R3+URZ+0xe0], R2 ;  /* 0x0000e002030075a7 */ /* 0x000ea400080011ff */
[----:B--2---:R-:W-:Y:S05]  /*19a0*/  @!P0 BRA `(.L_x_24) ;  /* 0x0000008000048947 */ /* 0x004fea0003800000 */
.L_x_140:
[----:B------:R-:W-:Y:S01]  /*19b0*/  VIADD R9, R9, 0x1 ;  /* 0x0000000109097836 */ /* 0x000fe20000000000 */
[----:B------:R2:W-:Y:S04]  /*19c0*/  SYNCS.ARRIVE.TRANS64.A1T0 RZ, [R3+URZ+0xd0], RZ ;  /* 0x0000d0ff03ff79a7 */ /* 0x0005e800081000ff */
[----:B------:R-:W-:-:S04]  /*19d0*/  ISETP.NE.AND P0, PT, R9, 0x2, PT ;  /* 0x000000020900780c */ /* 0x000fc80003f05270 */
[----:B------:R-:W-:Y:S02]  /*19e0*/  SEL R9, R9, RZ, P0 ;  /* 0x000000ff09097207 */ /* 0x000fe40000000000 */
[----:B--2---:R-:W-:-:S04]  /*19f0*/  SEL R3, RZ, 0x1, P0 ;  /* 0x00000001ff037807 */ /* 0x004fc80000000000 */
[----:B------:R-:W-:Y:S02]  /*1a00*/  LOP3.LUT R8, R8, R3, RZ, 0x3c, !PT ;  /* 0x0000000308087212 */ /* 0x000fe400078e3cff */
.L_x_23:
[----:B------:R-:W-:Y:S01]  /*1a10*/  UMOV UR21, 0x400 ;  /* 0x0000040000157882 */ /* 0x000fe20000000000 */
[----:B------:R-:W-:Y:S01]  /*1a20*/  SHF.L.U32 R0, R12, 0x1f, RZ ;  /* 0x0000001f0c007819 */ /* 0x000fe200000006ff */
[----:B-1----:R-:W-:Y:S02]  /*1a30*/  ULEA UR21, UR52, UR21, 0x18 ;  /* 0x0000001534157291 */ /* 0x002fe4000f8ec0ff */
[----:B------:R-:W-:Y:S02]  /*1a40*/  UISETP.GE.U32.AND UP0, UPT, UR56, 0xff, UPT ;  /* 0x000000ff3800788c */ /* 0x000fe4000bf06070 */
[----:B------:R-:W-:Y:S02]  /*1a50*/  ULEA UR4, UR29, UR21, 0x3 ;  /* 0x000000151d047291 */ /* 0x000fe4000f8e18ff */
[----:B------:R-:W-:Y:S02]  /*1a60*/  ULEA UR19, UR20, UR55, 0x1 ;  /* 0x0000003714137291 */ /* 0x000fe4000f8e08ff */
[----:B------:R-:W-:-:S02]  /*1a70*/  ULEA UR35, UR16, UR53, 0x6 ;  /* 0x0000003510237291 */ /* 0x000fc4000f8e30ff */
[----:B------:R-:W-:Y:S01]  /*1a80*/  USHF.L.U32 UR19, UR19, 0x7, URZ ;  /* 0x0000000713137899 */ /* 0x000fe200080006ff */
[----:B------:R-:W-:Y:S02]  /*1a90*/  UMOV UR7, URZ ;  /* 0x000000ff00077c82 */ /* 0x000fe40008000000 */
[----:B------:R1:W2:Y:S01]  /*1aa0*/  SYNCS.PHASECHK.TRANS64.TRYWAIT P1, [UR4+0x10], R0 ;  /* 0x00001000ff0075a7 */ /* 0x0002a20008021104 */
[----:B------:R-:W-:Y:S08]  /*1ab0*/  BRA.U !UP0, `(.L_x_25) ;  /* 0x00000005080c7547 */ /* 0x000ff0000b800000 */
[----:B------:R-:W-:Y:S01]  /*1ac0*/  UMOV UR13, URZ ;  /* 0x000000ff000d7c82 */ /* 0x000fe20008000000 */
[----:B------:R-:W-:-:S05]  /*1ad0*/  UMOV UR5, UR29 ;  /* 0x0000001d00057c82 */ /* 0x000fca0008000000 */
.L_x_33:
[----:B------:R-:W-:Y:S01]  /*1ae0*/  ULEA UR33, UR5, UR21, 0x3 ;  /* 0x0000001505217291 */ /* 0x000fe2000f8e18ff */
[----:B--2---:R-:W-:Y:S01]  /*1af0*/  @!P4 MOV R2, 0x14000 ;  /* 0x000140000002c802 */ /* 0x004fe20000000f00 */
[----:B--23--:R-:W-:Y:S10]  /*1b00*/  @P1 BRA `(.L_x_26) ;  /* 0x00000000000c1947 */ /* 0x00cff40003800000 */
[----:B------:R-:W-:-:S04]  /*1b10*/  SHF.L.U32 R3, R12, 0x1f, RZ ;  /* 0x0000001f0c037819 */ /* 0x000fc800000006ff */
[----:B------:R-:W2:Y:S02]  /*1b20*/  SYNCS.PHASECHK.TRANS64.TRYWAIT P0, [UR33+0x10], R3 ;  /* 0x00001003ff0075a7 */ /* 0x000ea40008001121 */
[----:B--2---:R-:W-:Y:S05]  /*1b30*/  @!P0 BRA `(.L_x_27) ;  /* 0x0000007c00b48947 */ /* 0x004fea0003800000 */
.L_x_26:
[----:B------:R2:W-:Y:S01]  /*1b40*/  @!P4 SYNCS.ARRIVE.TRANS64 RZ, [UR33], R2 ;  /* 0x00000002ffffc9a7 */ /* 0x0005e20008000021 */
[----:B------:R-:W-:-:S04]  /*1b50*/  ULOP3.LUT UR4, UR40, 0x2, URZ, 0xfc, !UPT ;  /* 0x0000000228047892 */ /* 0x000fc8000f8efcff */
[----:B------:R-:W-:-:S09]  /*1b60*/  UISETP.NE.AND UP0, UPT, UR4, 0x2, UPT ;  /* 0x000000020400788c */ /* 0x000fd2000bf05270 */
[----:B------:R-:W-:Y:S05]  /*1b70*/  BRA.U UP0, `(.L_x_28) ;  /* 0x0000000100047547 */ /* 0x000fea000b800000 */
[----:B------:R-:W-:Y:S05]  /*1b80*/  BPT.TRAP 0x1 ;  /* 0x000000040000795c */ /* 0x000fea0000300000 */
.L_x_28:
[----:B------:R-:W-:Y:S04]  /*1b90*/  BSSY.RECONVERGENT B0, `(.L_x_29) ;  /* 0x0000003000007945 */ /* 0x000fe80003800200 */
[----:B------:R-:W-:Y:S05]  /*1ba0*/  @P3 BRA `(.L_x_30) ;  /* 0x0000000000043947 */ /* 0x000fea0003800000 */
[----:B------:R-:W-:Y:S05]  /*1bb0*/  BPT.TRAP 0x1 ;  /* 0x000000040000795c */ /* 0x000fea0000300000 */
.L_x_30:
[----:B------:R-:W-:Y:S05]  /*1bc0*/  BSYNC.RECONVERGENT B0 ;  /* 0x0000000000007941 */ /* 0x000fea0003800200 */
.L_x_29:
[----:B------:R-:W-:Y:S01]  /*1bd0*/  UIADD3 UR4, UPT, UPT, UR5, 0x1, URZ ;  /* 0x0000000105047890 */ /* 0x000fe2000fffe0ff */
[----:B------:R-:W-:Y:S01]  /*1be0*/  BSSY.RECONVERGENT B0, `(.L_x_31) ;  /* 0x000002b000007945 */ /* 0x000fe20003800200 */
[----:B------:R-:W-:Y:S02]  /*1bf0*/  ELECT P0, URZ, PT ;  /* 0x0000000000ff782f */ /* 0x000fe40003800000 */
[----:B------:R-:W-:-:S04]  /*1c00*/  UISETP.NE.AND UP0, UPT, UR4, 0x2, UPT ;  /* 0x000000020400788c */ /* 0x000fc8000bf05270 */
[----:B------:R-:W-:Y:S02]  /*1c10*/  USEL UR6, URZ, 0x1, UP0 ;  /* 0x00000001ff067887 */ /* 0x000fe40008000000 */
[----:B------:R-:W-:-:S04]  /*1c20*/  USEL UR29, UR4, URZ, UP0 ;  /* 0x000000ff041d7287 */ /* 0x000fc80008000000 */
[----:B------:R-:W-:Y:S01]  /*1c30*/  ULEA UR4, UR29, UR21, 0x3 ;  /* 0x000000151d047291 */ /* 0x000fe2000f8e18ff */
[----:B------:R-:W-:-:S04]  /*1c40*/  LOP3.LUT R12, R12, UR6, RZ, 0x3c, !PT ;  /* 0x000000060c0c7c12 */ /* 0x000fc8000f8e3cff */
[----:B-1----:R-:W-:-:S04]  /*1c50*/  SHF.L.U32 R0, R12, 0x1f, RZ ;  /* 0x0000001f0c007819 */ /* 0x002fc800000006ff */
[----:B------:R1:W3:Y:S01]  /*1c60*/  SYNCS.PHASECHK.TRANS64.TRYWAIT P1, [UR4+0x10], R0 ;  /* 0x00001000ff0075a7 */ /* 0x0002e20008021104 */
[----:B------:R-:W-:Y:S05]  /*1c70*/  @!P0 BRA `(.L_x_32) ;  /* 0x0000000000848947 */ /* 0x000fea0003800000 */
[----:B------:R-:W-:Y:S02]  /*1c80*/  ULEA UR24, UR5, UR38, 0xd ;  /* 0x0000002605187291 */ /* 0x000fe4000f8e68ff */
[----:B------:R-:W-:Y:S02]  /*1c90*/  ULEA UR8, UR5, UR37, 0xf ;  /* 0x0000002505087291 */ /* 0x000fe4000f8e78ff */
[----:B------:R-:W-:Y:S02]  /*1ca0*/  UIADD3 UR6, UP1, UPT, UR46, 0x80, URZ ;  /* 0x000000802e067890 */ /* 0x000fe4000ff3e0ff */
[----:B------:R-:W-:Y:S02]  /*1cb0*/  ULEA UR24, UR24, UR21, 0x1 ;  /* 0x0000001518187291 */ /* 0x000fe4000f8e08ff */
[----:B------:R-:W-:Y:S02]  /*1cc0*/  USHF.L.U32 UR34, UR13, 0x7, URZ ;  /* 0x000000070d227899 */ /* 0x000fe400080006ff */
[----:B------:R-:W-:-:S02]  /*1cd0*/  UIADD3 UR14, UP0, UPT, UR46, 0x180, URZ ;  /* 0x000001802e0e7890 */ /* 0x000fc4000ff1e0ff */
[----:B------:R-:W-:Y:S02]  /*1ce0*/  ULEA UR8, UR8, UR21, 0x1 ;  /* 0x0000001508087291 */ /* 0x000fe4000f8e08ff */
[----:B------:R-:W-:Y:S02]  /*1cf0*/  UIADD3.X UR7, UPT, UPT, URZ, UR47, URZ, UP1, !UPT ;  /* 0x0000002fff077290 */ /* 0x000fe40008ffe4ff */
[----:B------:R-:W-:Y:S02]  /*1d00*/  UIADD3 UR32, UPT, UPT, UR24, 0x8800, URZ ;  /* 0x0000880018207890 */ /* 0x000fe4000fffe0ff */
[----:B------:R-:W-:Y:S02]  /*1d10*/  UPRMT UR4, URZ, 0x5410, UR31 ;  /* 0x00005410ff047896 */ /* 0x000fe4000800001f */
[----:B------:R-:W-:Y:S02]  /*1d20*/  UIADD3 UR26, UPT, UPT, UR34, 0x40, URZ ;  /* 0x00000040221a7890 */ /* 0x000fe4000fffe0ff */
[----:B------:R-:W-:-:S02]  /*1d30*/  UIADD3 UR24, UPT, UPT, UR24, 0xa800, URZ ;  /* 0x0000a80018187890 */ /* 0x000fc4000fffe0ff */
[----:B------:R-:W-:Y:S02]  /*1d40*/  UIADD3.X UR15, UPT, UPT, URZ, UR47, URZ, UP0, !UPT ;  /* 0x0000002fff0f7290 */ /* 0x000fe400087fe4ff */
[----:B------:R-:W-:Y:S02]  /*1d50*/  UIADD3 UR16, UPT, UPT, UR8, 0x10800, URZ ;  /* 0x0001080008107890 */ /* 0x000fe4000fffe0ff */
[----:B------:R-:W-:Y:S02]  /*1d60*/  UPRMT UR22, URZ, 0x5410, UR30 ;  /* 0x00005410ff167896 */ /* 0x000fe4000800001e */
[----:B------:R-:W-:Y:S01]  /*1d70*/  UIADD3 UR8, UPT, UPT, UR8, 0x18800, URZ ;  /* 0x0001880008087890 */ /* 0x000fe2000fffe0ff */
[----:B------:R-:W-:Y:S01]  /*1d80*/  UMOV UR44, 0x0 ;  /* 0x00000000002c7882 */ /* 0x000fe20000000000 */
[----:B------:R-:W-:Y:S01]  /*1d90*/  UMOV UR45, 0x10000000 ;  /* 0x10000000002d7882 */ /* 0x000fe20000000000 */
[----:B------:R-:W-:Y:S01]  /*1da0*/  UMOV UR25, UR33 ;  /* 0x0000002100197c82 */ /* 0x000fe20008000000 */
[----:B------:R-:W-:Y:S01]  /*1db0*/  UMOV UR27, UR35 ;  /* 0x00000023001b7c82 */ /* 0x000fe20008000000 */
[----:B------:R-:W-:Y:S01]  /*1dc0*/  UMOV UR28, UR36 ;  /* 0x00000024001c7c82 */ /* 0x000fe20008000000 */
[----:B------:R-:W-:Y:S01]  /*1dd0*/  UMOV UR17, UR33 ;  /* 0x0000002100117c82 */ /* 0x000fe20008000000 */
[----:B------:R-:W-:Y:S01]  /*1de0*/  UMOV UR20, UR36 ;  /* 0x0000002400147c82 */ /* 0x000fe20008000000 */
[----:B------:R-:W-:Y:S01]  /*1df0*/  UMOV UR18, UR34 ;  /* 0x0000002200127c82 */ /* 0x000fe20008000000 */
[----:B------:R4:W-:Y:S01]  /*1e00*/  UTMALDG.3D.MULTICAST [UR32], [UR6], UR4, desc[UR44] ;  /* 0x00002c20060073b4 */ /* 0x0009e20008011804 */
[----:B------:R-:W-:Y:S01]  /*1e10*/  UMOV UR9, UR33 ;  /* 0x0000002100097c82 */ /* 0x000fe20008000000 */
[----:B------:R-:W-:Y:S01]  /*1e20*/  UMOV UR11, UR19 ;  /* 0x00000013000b7c82 */ /* 0x000fe20008000000 */
[----:B------:R-:W-:Y:S01]  /*1e30*/  UMOV UR12, UR36 ;  /* 0x00000024000c7c82 */ /* 0x000fe20008000000 */
[----:B------:R-:W-:Y:S01]  /*1e40*/  UMOV UR10, UR26 ;  /* 0x0000001a000a7c82 */ /* 0x000fe20008000000 */
[----:B------:R4:W-:Y:S01]  /*1e50*/  UTMALDG.3D.MULTICAST [UR24], [UR6], UR4, desc[UR44] ;  /* 0x00002c18060073b4 */ /* 0x0009e20008011804 */
[----:B------:R4:W-:Y:S01]  /*1e60*/  UTMALDG.3D.MULTICAST [UR16], [UR14], UR22, desc[UR44] ;  /* 0x00002c100e0073b4 */ /* 0x0009e20008011816 */
[----:B------:R4:W-:Y:S02]  /*1e70*/  UTMALDG.3D.MULTICAST [UR8], [UR14], UR22, desc[UR44] ;  /* 0x00002c080e0073b4 */ /* 0x0009e40008011816 */
[----:B----4-:R-:W-:Y:S01]  /*1e80*/  NOP ;  /* 0x0000000000007918 */ /* 0x010fe20000000000 */
.L_x_32:
[----:B------:R-:W-:Y:S05]  /*1e90*/  BSYNC.RECONVERGENT B0 ;  /* 0x0000000000007941 */ /* 0x000fea0003800200 */
.L_x_31:
[----:B------:R-:W-:Y:S01]  /*1ea0*/  UIADD3 UR13, UPT, UPT, UR13, 0x1, URZ ;  /* 0x000000010d0d7890 */ /* 0x000fe2000fffe0ff */
[----:B------:R-:W-:Y:S01]  /*1eb0*/  UMOV UR5, UR29 ;  /* 0x0000001d00057c82 */ /* 0x000fe20008000000 */
[----:B------:R-:W-:Y:S02]  /*1ec0*/  UMOV UR7, UR39 ;  /* 0x0000002700077c82 */ /* 0x000fe40008000000 */
[----:B------:R-:W-:-:S09]  /*1ed0*/  UISETP.NE.AND UP0, UPT, UR13, UR39, UPT ;  /* 0x000000270d00728c */ /* 0x000fd2000bf05270 */
[----:B------:R-:W-:Y:S05]  /*1ee0*/  BRA.U UP0, `(.L_x_33) ;  /* 0xfffffff900fc7547 */ /* 0x000fea000b83ffff */
.L_x_25:
[----:B------:R-:W-:Y:S01]  /*1ef0*/  ULEA UR4, UR29, UR21, 0x3 ;  /* 0x000000151d047291 */ /* 0x000fe2000f8e18ff */
[----:B-1----:R-:W-:Y:S01]  /*1f00*/  SHF.L.U32 R0, R12, 0x1f, RZ ;  /* 0x0000001f0c007819 */ /* 0x002fe200000006ff */
[----:B------:R-:W-:Y:S01]  /*1f10*/  @!P2 SYNCS.ARRIVE.TRANS64.A1T0 RZ, [UR21+0x68], RZ ;  /* 0x000068ffffffa9a7 */ /* 0x000fe20008100015 */
[----:B------:R-:W-:-:S06]  /*1f20*/  UISETP.GT.AND UP0, UPT, UR51, UR50, UPT ;  /* 0x000000323300728c */ /* 0x000fcc000bf04270 */
[----:B--23--:R1:W2:Y:S03]  /*1f30*/  SYNCS.PHASECHK.TRANS64.TRYWAIT P1, [UR4+0x10], R0 ;  /* 0x00001000ff0075a7 */ /* 0x00c2a60008021104 */
[----:B------:R-:W-:Y:S05]  /*1f40*/  BRA.U !UP0, `(.L_x_34) ;  /* 0x0000000508087547 */ /* 0x000fea000b800000 */
[----:B------:R-:W-:Y:S01]  /*1f50*/  UIADD3 UR13, UPT, UPT, UR54, UR7, URZ ;  /* 0x00000007360d7290 */ /* 0x000fe2000fffe0ff */
[----:B------:R-:W-:-:S11]  /*1f60*/  UMOV UR5, UR29 ;  /* 0x0000001d00057c82 */ /* 0x000fd60008000000 */
.L_x_42:
[----:B------:R-:W-:Y:S01]  /*1f70*/  ULEA UR33, UR5, UR21, 0x3 ;  /* 0x0000001505217291 */ /* 0x000fe2000f8e18ff */
[----:B--2---:R-:W-:Y:S01]  /*1f80*/  @!P4 MOV R2, 0x14000 ;  /* 0x000140000002c802 */ /* 0x004fe20000000f00 */
[----:B--23--:R-:W-:Y:S10]  /*1f90*/  @P1 BRA `(.L_x_35) ;  /* 0x00000000000c1947 */ /* 0x00cff40003800000 */
[----:B------:R-:W-:-:S04]  /*1fa0*/  SHF.L.U32 R3, R12, 0x1f, RZ ;  /* 0x0000001f0c037819 */ /* 0x000fc800000006ff */
[----:B------:R-:W2:Y:S02]  /*1fb0*/  SYNCS.PHASECHK.TRANS64.TRYWAIT P0, [UR33+0x10], R3 ;  /* 0x00001003ff0075a7 */ /* 0x000ea40008001121 */
[----:B--2---:R-:W-:Y:S05]  /*1fc0*/  @!P0 BRA `(.L_x_36) ;  /* 0x0000007800a88947 */ /* 0x004fea0003800000 */
.L_x_35:
[----:B------:R2:W-:Y:S01]  /*1fd0*/  @!P4 SYNCS.ARRIVE.TRANS64 RZ, [UR33], R2 ;  /* 0x00000002ffffc9a7 */ /* 0x0005e20008000021 */
[----:B------:R-:W-:-:S04]  /*1fe0*/  ULOP3.LUT UR4, UR40, 0x2, URZ, 0xfc, !UPT ;  /* 0x0000000228047892 */ /* 0x000fc8000f8efcff */
[----:B------:R-:W-:-:S09]  /*1ff0*/  UISETP.NE.AND UP0, UPT, UR4, 0x2, UPT ;  /* 0x000000020400788c */ /* 0x000fd2000bf05270 */
[----:B------:R-:W-:Y:S05]  /*2000*/  BRA.U UP0, `(.L_x_37) ;  /* 0x0000000100047547 */ /* 0x000fea000b800000 */
[----:B------:R-:W-:Y:S05]  /*2010*/  BPT.TRAP 0x1 ;  /* 0x000000040000795c */ /* 0x000fea0000300000 */
.L_x_37:
[----:B------:R-:W-:Y:S04]  /*2020*/  BSSY.RECONVERGENT B0, `(.L_x_38) ;  /* 0x0000003000007945 */ /* 0x000fe80003800200 */
[----:B------:R-:W-:Y:S05]  /*2030*/  @P3 BRA `(.L_x_39) ;  /* 0x0000000000043947 */ /* 0x000fea0003800000 */
[----:B------:R-:W-:Y:S05]  /*2040*/  BPT.TRAP 0x1 ;  /* 0x000000040000795c */ /* 0x000fea0000300000 */
.L_x_39:
[----:B------:R-:W-:Y:S05]  /*2050*/  BSYNC.RECONVERGENT B0 ;  /* 0x0000000000007941 */ /* 0x000fea0003800200 */
.L_x_38:
        /* <DEDUP_REMOVED lines=44> */
.L_x_41:
[----:B------:R-:W-:Y:S05]  /*2320*/  BSYNC.RECONVERGENT B0 ;  /* 0x0000000000007941 */ /* 0x000fea0003800200 */
.L_x_40:
[----:B------:R-:W-:Y:S01]  /*2330*/  UIADD3 UR7, UPT, UPT, UR7, 0x1, URZ ;  /* 0x0000000107077890 */ /* 0x000fe2000fffe0ff */
[----:B------:R-:W-:-:S03]  /*2340*/  UMOV UR5, UR29 ;  /* 0x0000001d00057c82 */ /* 0x000fc60008000000 */
[----:B------:R-:W-:-:S09]  /*2350*/  UISETP.NE.AND UP0, UPT, UR7, UR13, UPT ;  /* 0x0000000d0700728c */ /* 0x000fd2000bf05270 */
[----:B------:R-:W-:Y:S05]  /*2360*/  BRA.U UP0, `(.L_x_42) ;  /* 0xfffffffd00007547 */ /* 0x000fea000b83ffff */
.L_x_34:
[C---:B------:R-:W-:Y:S01]  /*2370*/  LEA R3, R11.reuse, UR21, 0x3 ;  /* 0x000000150b037c11 */ /* 0x040fe2000f8e18ff */
[----:B------:R-:W-:Y:S01]  /*2380*/  NOP ;  /* 0x0000000000007918 */ /* 0x000fe20000000000 */
[----:B-1----:R-:W-:Y:S02]  /*2390*/  SHF.L.U32 R0, R10, 0x1f, RZ ;  /* 0x0000001f0a007819 */ /* 0x002fe400000006ff */
[----:B------:R-:W-:Y:S02]  /*23a0*/  LEA R5, R11, UR21, 0x4 ;  /* 0x000000150b057c11 */ /* 0x000fe4000f8e20ff */
[----:B------:R-:W1:Y:S02]  /*23b0*/  SYNCS.PHASECHK.TRANS64.TRYWAIT P0, [R3+URZ+0x70], R0 ;  /* 0x00007000030075a7 */ /* 0x000e6400080011ff */
[----:B-1----:R-:W-:Y:S05]  /*23c0*/  @!P0 BRA `(.L_x_43) ;  /* 0x0000007400c08947 */ /* 0x002fea0003800000 */
.L_x_143:
[----:B------:R-:W4:Y:S01]  /*23d0*/  LDS.128 R4, [R5+0x100] ;  /* 0x0001000005047984 */ /* 0x000f220000000c00 */
[----:B------:R-:W-:Y:S01]  /*23e0*/  UISETP.GE.AND UP0, UPT, UR42, 0x1, UPT ;  /* 0x000000012a00788c */ /* 0x000fe2000bf06270 */
[----:B------:R-:W-:Y:S01]  /*23f0*/  @!PT LDS RZ, [RZ] ;  /* 0x00000000fffff984 */ /* 0x000fe20000000800 */
[----:B------:R-:W-:Y:S01]  /*2400*/  @!PT LDS RZ, [RZ] ;  /* 0x00000000fffff984 */ /* 0x000fe20000000800 */
[----:B------:R-:W-:Y:S01]  /*2410*/  @!PT LDS RZ, [RZ] ;  /* 0x00000000fffff984 */ /* 0x000fe20000000800 */
[----:B------:R-:W-:Y:S01]  /*2420*/  @!PT LDS RZ, [RZ] ;  /* 0x00000000fffff984 */ /* 0x000fe20000000800 */
[----:B------:R1:W-:Y:S06]  /*2430*/  MEMBAR.ALL.CTA ;  /* 0x0000000000007992 */ /* 0x0003ec0000008000 */
[----:B-1----:R-:W1:Y:S01]  /*2440*/  FENCE.VIEW.ASYNC.S ;  /* 0x00000000000073c6 */ /* 0x002e620000000000 */
[----:B----4-:R-:W-:-:S13]  /*2450*/  LOP3.LUT P0, RZ, R6, 0x1, RZ, 0xc0, !PT ;  /* 0x0000000106ff7812 */ /* 0x010fda000780c0ff */
[----:B-1----:R-:W-:Y:S01]  /*2460*/  VOTEU.ANY UP1, P0 ;  /* 0x0000000000ff7886 */ /* 0x002fe20000020100 */
[----:B------:R-:W-:-:S13]  /*2470*/  PLOP3.LUT P0, PT, PT, PT, UP1, 0x80, 0x8 ;  /* 0x000000000008781c */ /* 0x000fda0003f0f018 */
[----:B------:R-:W-:Y:S02]  /*2480*/  @P0 LOP3.LUT R0, R5, 0xffff, RZ, 0xc0, !PT ;  /* 0x0000ffff05000812 */ /* 0x000fe400078ec0ff */
[----:B--2---:R-:W-:Y:S02]  /*2490*/  @P0 MOV R2, R4 ;  /* 0x0000000400020202 */ /* 0x004fe40000000f00 */
[----:B------:R-:W-:Y:S01]  /*24a0*/  @P0 R2UR UR5, R0 ;  /* 0x00000000000502ca */ /* 0x000fe200000e0000 */
[----:B------:R-:W-:Y:S01]  /*24b0*/  VIADD R0, R3, 0x80 ;  /* 0x0000008003007836 */ /* 0x000fe20000000000 */
[----:B------:R-:W-:Y:S02]  /*24c0*/  @P0 SHF.R.U32.HI R4, RZ, 0x10, R5 ;  /* 0x00000010ff040819 */ /* 0x000fe40000011605 */
[----:B------:R-:W-:Y:S02]  /*24d0*/  @P0 R2UR UR6, R2 ;  /* 0x00000000020602ca */ /* 0x000fe400000e0000 */
[----:B------:R-:W-:-:S02]  /*24e0*/  PRMT R0, RZ, 0x654, R0 ;  /* 0x00000654ff007816 */ /* 0x000fc40000000000 */
[----:B------:R-:W-:Y:S02]  /*24f0*/  @P0 R2UR UR4, R4 ;  /* 0x00000000040402ca */ /* 0x000fe400000e0000 */
[----:B------:R1:W-:Y:S03]  /*2500*/  SYNCS.ARRIVE.TRANS64.RED.A1T0 RZ, [R0+URZ], RZ ;  /* 0x000000ff00ff79a7 */ /* 0x0003e600081004ff */
[----:B------:R-:W-:-:S04]  /*2510*/  @UP1 UMOV UR41, UR5 ;  /* 0x0000000500291c82 */ /* 0x000fc80008000000 */
[----:B------:R-:W-:-:S04]  /*2520*/  @UP1 UMOV UR43, UR6 ;  /* 0x00000006002b1c82 */ /* 0x000fc80008000000 */
[----:B------:R-:W-:Y:S01]  /*2530*/  @UP1 UMOV UR36, UR4 ;  /* 0x0000000400241c82 */ /* 0x000fe20008000000 */
[----:B------:R-:W-:Y:S05]  /*2540*/  BRA.U !UP0, `(.L_x_44) ;  /* 0x0000000108d47547 */ /* 0x000fea000b800000 */
[----:B------:R-:W2:Y:S01]  /*2550*/  LDCU.128 UR12, c[0x0][0xb10] ;  /* 0x00016200ff0c77ac */ /* 0x000ea20008000c00 */
[----:B------:R-:W4:Y:S01]  /*2560*/  LDCU UR22, c[0x0][0xb20] ;  /* 0x00016400ff1677ac */ /* 0x000f220008000800 */
[----:B------:R-:W3:Y:S01]  /*2570*/  LDCU UR20, c[0x0][0xb0c] ;  /* 0x00016180ff1477ac */ /* 0x000ee20008000800 */
[----:B------:R-:W1:Y:S01]  /*2580*/  LDCU.64 UR8, c[0x0][0xb28] ;  /* 0x00016500ff0877ac */ /* 0x000e620008000a00 */
[----:B------:R-:W-:Y:S02]  /*2590*/  UISETP.NE.AND UP3, UPT, UR42, 0x1, UPT ;  /* 0x000000012a00788c */ /* 0x000fe4000bf65270 */
[----:B--2---:R-:W-:Y:S02]  /*25a0*/  UIMAD.WIDE.U32 UR6, UR48, UR15, URZ ;  /* 0x0000000f300672a5 */ /* 0x004fe4000f8e00ff */
[----:B------:R-:W-:Y:S02]  /*25b0*/  UIMAD.WIDE.U32 UR4, UR49, UR12, URZ ;  /* 0x0000000c310472a5 */ /* 0x000fe4000f8e00ff */
[----:B------:R-:W-:-:S02]  /*25c0*/  UISETP.NE.AND UP0, UPT, UR14, 0x1, UPT ;  /* 0x000000010e00788c */ /* 0x000fc4000bf05270 */
[----:B------:R-:W-:Y:S01]  /*25d0*/  UIMAD.WIDE.U32 UR18, UR41, UR15, URZ ;  /* 0x0000000f291272a5 */ /* 0x000fe2000f8e00ff */
[----:B------:R-:W-:Y:S02]  /*25e0*/  UMOV UR6, UR7 ;  /* 0x0000000700067c82 */ /* 0x000fe40008000000 */
[----:B------:R-:W-:Y:S01]  /*25f0*/  UMOV UR4, UR5 ;  /* 0x0000000500047c82 */ /* 0x000fe20008000000 */
[----:B----4-:R-:W-:Y:S02]  /*2600*/  USHF.R.U32.HI UR6, URZ, UR22, UR6 ;  /* 0x00000016ff067299 */ /* 0x010fe40008011606 */
[----:B---3--:R-:W-:Y:S02]  /*2610*/  UISETP.NE.AND UP2, UPT, UR20, 0x1, UPT ;  /* 0x000000011400788c */ /* 0x008fe4000bf45270 */
[----:B------:R-:W-:Y:S02]  /*2620*/  USHF.R.U32.HI UR4, URZ, UR13, UR4 ;  /* 0x0000000dff047299 */ /* 0x000fe40008011604 */
[----:B------:R-:W-:-:S02]  /*2630*/  USEL UR5, UR48, UR6, !UP0 ;  /* 0x0000000630057287 */ /* 0x000fc4000c000000 */
[----:B------:R-:W-:Y:S02]  /*2640*/  USEL UR6, UR49, UR4, !UP2 ;  /* 0x0000000431067287 */ /* 0x000fe4000d000000 */
[----:B-1----:R-:W-:Y:S01]  /*2650*/  UIMAD.WIDE.U32 UR10, UR5, UR8, URZ ;  /* 0x00000008050a72a5 */ /* 0x002fe2000f8e00ff */
[----:B------:R-:W-:Y:S01]  /*2660*/  UMOV UR4, UR19 ;  /* 0x0000001300047c82 */ /* 0x000fe20008000000 */
[----:B------:R-:W-:Y:S02]  /*2670*/  UIMAD.WIDE.U32 UR16, UR43, UR12, URZ ;  /* 0x0000000c2b1072a5 */ /* 0x000fe4000f8e00ff */
[----:B------:R-:W-:-:S03]  /*2680*/  UIMAD.WIDE.U32 UR18, UR6, UR8, URZ ;  /* 0x00000008061272a5 */ /* 0x000fc6000f8e00ff */
[----:B------:R-:W-:Y:S01]  /*2690*/  UMOV UR10, UR11 ;  /* 0x0000000b000a7c82 */ /* 0x000fe20008000000 */
[----:B------:R-:W-:Y:S02]  /*26a0*/  USHF.R.U32.HI UR4, URZ, UR22, UR4 ;  /* 0x00000016ff047299 */ /* 0x000fe40008011604 */
[----:B------:R-:W-:Y:S01]  /*26b0*/  @UP3 USHF.R.U32.HI UR5, URZ, UR9, UR10 ;  /* 0x00000009ff053299 */ /* 0x000fe2000801160a */
[----:B------:R-:W-:Y:S01]  /*26c0*/  UMOV UR16, UR17 ;  /* 0x0000001100107c82 */ /* 0x000fe20008000000 */
[----:B------:R-:W-:Y:S01]  /*26d0*/  UMOV UR18, UR19 ;  /* 0x0000001300127c82 */ /* 0x000fe20008000000 */
[----:B------:R-:W-:Y:S02]  /*26e0*/  USHF.R.U32.HI UR13, URZ, UR13, UR16 ;  /* 0x0000000dff0d7299 */ /* 0x000fe40008011610 */
[----:B------:R-:W-:Y:S02]  /*26f0*/  USEL UR4, UR41, UR4, !UP0 ;  /* 0x0000000429047287 */ /* 0x000fe4000c000000 */
[----:B------:R-:W-:-:S02]  /*2700*/  @UP3 USHF.R.U32.HI UR6, URZ, UR9, UR18 ;  /* 0x00000009ff063299 */ /* 0x000fc40008011612 */
[----:B------:R-:W-:Y:S02]  /*2710*/  UIMAD UR7, UR42, UR5, URZ ;  /* 0x000000052a0772a4 */ /* 0x000fe4000f8e02ff */
[----:B------:R-:W-:Y:S02]  /*2720*/  USEL UR5, UR43, UR13, !UP2 ;  /* 0x0000000d2b057287 */ /* 0x000fe4000d000000 */
[----:B------:R-:W-:Y:S02]  /*2730*/  UIMAD UR10, UR42, UR6, URZ ;  /* 0x000000062a0a72a4 */ /* 0x000fe4000f8e02ff */
[----:B------:R-:W-:Y:S02]  /*2740*/  UISETP.GE.AND UP0, UPT, UR4, UR7, UPT ;  /* 0x000000070400728c */ /* 0x000fe4000bf06270 */
[----:B------:R-:W-:Y:S02]  /*2750*/  UIMAD.WIDE.U32 UR12, UR4, UR8, URZ ;  /* 0x00000008040c72a5 */ /* 0x000fe4000f8e00ff */
[----:B------:R-:W-:-:S02]  /*2760*/  UISETP.GE.OR UP0, UPT, UR5, UR10, UP0 ;  /* 0x0000000a0500728c */ /* 0x000fc40008706670 */
        /* <DEDUP_REMOVED lines=19> */
.L_x_44:
[----:B------:R-:W2:Y:S02]  /*28a0*/  LDCU UR4, c[0x0][0xb30] ;  /* 0x00016600ff0477ac */ /* 0x000ea40008000800 */
[----:B--2---:R-:W-:-:S09]  /*28b0*/  UISETP.NE.AND UP0, UPT, UR4, 0x1, UPT ;  /* 0x000000010400788c */ /* 0x004fd2000bf05270 */
[----:B------:R-:W-:Y:S05]  /*28c0*/  BRA.U UP0, `(.L_x_45) ;  /* 0x0000000100447547 */ /* 0x000fea000b800000 */
[----:B------:R-:W2:Y:S01]  /*28d0*/  LDCU.128 UR8, c[0x0][0xb10] ;  /* 0x00016200ff0877ac */ /* 0x000ea20008000c00 */
[----:B------:R-:W4:Y:S01]  /*28e0*/  LDCU UR12, c[0x0][0xb0c] ;  /* 0x00016180ff0c77ac */ /* 0x000f220008000800 */
[----:B------:R-:W1:Y:S01]  /*28f0*/  LDCU UR13, c[0x0][0xb20] ;  /* 0x00016400ff0d77ac */ /* 0x000e620008000800 */
[----:B--2---:R-:W-:Y:S02]  /*2900*/  UIMAD.WIDE.U32 UR6, UR43, UR8, URZ ;  /* 0x000000082b0672a5 */ /* 0x004fe4000f8e00ff */
[----:B------:R-:W-:Y:S02]  /*2910*/  UIMAD.WIDE.U32 UR4, UR41, UR11, URZ ;  /* 0x0000000b290472a5 */ /* 0x000fe4000f8e00ff */
[----:B----4-:R-:W-:Y:S02]  /*2920*/  UISETP.NE.AND UP2, UPT, UR12, 0x1, UPT ;  /* 0x000000010c00788c */ /* 0x010fe4000bf45270 */
[----:B------:R-:W-:Y:S01]  /*2930*/  UISETP.NE.AND UP0, UPT, UR10, 0x1, UPT ;  /* 0x000000010a00788c */ /* 0x000fe2000bf05270 */
[----:B------:R-:W-:-:S02]  /*2940*/  UMOV UR6, UR7 ;  /* 0x0000000700067c82 */ /* 0x000fc40008000000 */
[----:B------:R-:W-:Y:S01]  /*2950*/  UMOV UR4, UR5 ;  /* 0x0000000500047c82 */ /* 0x000fe20008000000 */
[----:B------:R-:W-:Y:S02]  /*2960*/  USHF.R.U32.HI UR9, URZ, UR9, UR6 ;  /* 0x00000009ff097299 */ /* 0x000fe40008011606 */
[----:B-1----:R-:W-:Y:S02]  /*2970*/  USHF.R.U32.HI UR4, URZ, UR13, UR4 ;  /* 0x0000000dff047299 */ /* 0x002fe40008011604 */
[----:B------:R-:W-:Y:S02]  /*2980*/  USEL UR5, UR43, UR9, !UP2 ;  /* 0x000000092b057287 */ /* 0x000fe4000d000000 */
[----:B------:R-:W-:-:S04]  /*2990*/  USEL UR4, UR41, UR4, !UP0 ;  /* 0x0000000429047287 */ /* 0x000fc8000c000000 */
[----:B------:R-:W-:Y:S02]  /*29a0*/  UIADD3 UR6, UPT, UPT, UR5, -UR4, URZ ;  /* 0x8000000405067290 */ /* 0x000fe4000fffe0ff */
[----:B------:R-:W-:Y:S02]  /*29b0*/  UIADD3 UR4, UPT, UPT, -UR5, UR4, URZ ;  /* 0x0000000405047290 */ /* 0x000fe4000fffe1ff */
[----:B------:R-:W-:Y:S02]  /*29c0*/  UIMAD UR41, UR6, UR10, UR41 ;  /* 0x0000000a062972a4 */ /* 0x000fe4000f8e0229 */
[----:B------:R-:W-:-:S12]  /*29d0*/  UIMAD UR43, UR4, UR12, UR43 ;  /* 0x0000000c042b72a4 */ /* 0x000fd8000f8e022b */
.L_x_45:
[----:B------:R-:W-:Y:S01]  /*29e0*/  VIADD R11, R11, 0x1 ;  /* 0x000000010b0b7836 */ /* 0x000fe20000000000 */
[----:B------:R-:W-:Y:S01]  /*29f0*/  R2UR UR4, R83 ;  /* 0x00000000530472ca */ /* 0x000fe200000e0000 */
[----:B------:R-:W-:Y:S01]  /*2a00*/  UIADD3 UR16, UPT, UPT, UR43, UR63, URZ ;  /* 0x0000003f2b107290 */ /* 0x000fe2000fffe0ff */
[----:B------:R-:W-:Y:S02]  /*2a10*/  PLOP3.LUT P2, PT, PT, PT, PT, 0x80, 0x8 ;  /* 0x000000000008781c */ /* 0x000fe40003f4f070 */
[----:B------:R-:W-:-:S04]  /*2a20*/  ISETP.NE.AND P0, PT, R11, 0x2, PT ;  /* 0x000000020b00780c */ /* 0x000fc80003f05270 */
[----:B------:R-:W-:Y:S02]  /*2a30*/  SEL R3, RZ, 0x1, P0 ;  /* 0x00000001ff037807 */ /* 0x000fe40000000000 */
[----:B------:R-:W-:Y:S02]  /*2a40*/  SEL R11, R11, RZ, P0 ;  /* 0x000000ff0b0b7207 */ /* 0x000fe40000000000 */
[----:B------:R-:W-:Y:S01]  /*2a50*/  LOP3.LUT R10, R10, R3, RZ, 0x3c, !PT ;  /* 0x000000030a0a7212 */ /* 0x000fe200078e3cff */
[----:B------:R-:W-:Y:S01]  /*2a60*/  UIADD3 UR20, UPT, UPT, UR41, UR4, URZ ;  /* 0x0000000429147290 */ /* 0x000fe2000fffe0ff */
[----:B------:R-:W-:Y:S11]  /*2a70*/  BRA.U UP1, `(.L_x_46) ;  /* 0xffffffed01a47547 */ /* 0x000ff6000b83ffff */
[----:B------:R-:W-:Y:S01]  /*2a80*/  UIADD3 UR21, UPT, UPT, UR21, 0x10, URZ ;  /* 0x0000001015157890 */ /* 0x000fe2000fffe0ff */
[----:B------:R-:W-:-:S03]  /*2a90*/  SHF.L.U32 R3, R12, 0x1f, RZ ;  /* 0x0000001f0c037819 */ /* 0x000fc600000006ff */
[----:B------:R-:W-:-:S09]  /*2aa0*/  ULEA UR4, UR29, UR21, 0x3 ;  /* 0x000000151d047291 */ /* 0x000fd2000f8e18ff */
[----:B------:R-:W2:Y:S02]  /*2ab0*/  SYNCS.PHASECHK.TRANS64.TRYWAIT P0, [UR4], R3 ;  /* 0x00000003ff0075a7 */ /* 0x000ea40008001104 */
[----:B--2---:R-:W-:Y:S05]  /*2ac0*/  @!P0 BRA `(.L_x_47) ;  /* 0x0000007000148947 */ /* 0x004fea0003800000 */
.L_x_145:
[----:B------:R-:W-:-:S04]  /*2ad0*/  UIADD3 UR4, UPT, UPT, UR29, 0x1, URZ ;  /* 0x000000011d047890 */ /* 0x000fc8000fffe0ff */
[----:B------:R-:W-:-:S04]  /*2ae0*/  UISETP.NE.AND UP0, UPT, UR4, 0x2, UPT ;  /* 0x000000020400788c */ /* 0x000fc8000bf05270 */
[----:B------:R-:W-:Y:S02]  /*2af0*/  USEL UR5, URZ, 0x1, UP0 ;  /* 0x00000001ff057887 */ /* 0x000fe40008000000 */
[----:B------:R-:W-:-:S04]  /*2b00*/  USEL UR4, UR4, URZ, UP0 ;  /* 0x000000ff04047287 */ /* 0x000fc80008000000 */
[----:B------:R-:W-:Y:S01]  /*2b10*/  ULEA UR4, UR4, UR21, 0x3 ;  /* 0x0000001504047291 */ /* 0x000fe2000f8e18ff */
[----:B-1----:R-:W-:-:S04]  /*2b20*/  LOP3.LUT R3, R12, UR5, RZ, 0x3c, !PT ;  /* 0x000000050c037c12 */ /* 0x002fc8000f8e3cff */
[----:B------:R-:W-:Y:S01]  /*2b30*/  SHF.L.U32 R3, R3, 0x1f, RZ ;  /* 0x0000001f03037819 */ /* 0x000fe200000006ff */
[----:B------:R-:W-:-:S07]  /*2b40*/  IMAD.U32 R0, RZ, RZ, UR4 ;  /* 0x00000004ff007e24 */ /* 0x000fce000f8e00ff */
.L_x_48:
[----:B-1----:R1:W2:Y:S02]  /*2b50*/  SYNCS.PHASECHK.TRANS64.TRYWAIT P0, [R0+URZ], R3 ;  /* 0x00000003000075a7 */ /* 0x0022a400080011ff */
[----:B--2---:R-:W-:Y:S05]  /*2b60*/  @!P0 NANOSLEEP.SYNCS 0x989680 ;  /* 0x009896800000895d */ /* 0x004fea0003900000 */
[----:B------:R-:W2:Y:S02]  /*2b70*/  @!P0 SYNCS.PHASECHK.TRANS64 P0, [R0+URZ], R3 ;  /* 0x00000003000085a7 */ /* 0x000ea400080010ff */
[----:B--2---:R-:W-:Y:S05]  /*2b80*/  @P0 EXIT ;  /* 0x000000000000094d */ /* 0x004fea0003800000 */
[----:B------:R-:W-:Y:S05]  /*2b90*/  BRA `(.L_x_48) ;  /* 0xfffffffc00ec7947 */ /* 0x000fea000383ffff */
.L_x_22:
[----:B------:R-:W-:-:S04]  /*2ba0*/  UISETP.NE.AND UP0, UPT, UR52, URZ, UPT ;  /* 0x000000ff3400728c */ /* 0x000fc8000bf05270 */
[----:B------:R-:W-:-:S09]  /*2bb0*/  UISETP.NE.OR UP0, UPT, UR17, 0x1, UP0 ;  /* 0x000000011100788c */ /* 0x000fd20008705670 */
[----:B------:R-:W-:Y:S05]  /*2bc0*/  BRA.U UP0, `(.L_x_49) ;  /* 0x0000000500487547 */ /* 0x000fea000b800000 */
[----:B------:R-:W-:Y:S01]  /*2bd0*/  ISETP.GE.U32.AND P2, PT, R0, 0x4, PT ;  /* 0x000000040000780c */ /* 0x000fe20003f46070 */
[----:B------:R-:W-:Y:S01]  /*2be0*/  IMAD.MOV.U32 R12, RZ, RZ, 0x1 ;  /* 0x00000001ff0c7424 */ /* 0x000fe200078e00ff */
[----:B------:R-:W-:Y:S02]  /*2bf0*/  CS2R R10, SRZ ;  /* 0x00000000000a7805 */ /* 0x000fe4000001ff00 */
[----:B------:R-:W-:Y:S01]  /*2c00*/  CS2R R8, SRZ ;  /* 0x0000000000087805 */ /* 0x000fe2000001ff00 */
[----:B------:R-:W-:Y:S01]  /*2c10*/  UMOV UR6, 0x400 ;  /* 0x0000040000067882 */ /* 0x000fe20000000000 */
[----:B------:R-:W-:Y:S01]  /*2c20*/  UMOV UR5, URZ ;  /* 0x000000ff00057c82 */ /* 0x000fe20008000000 */
[----:B------:R-:W-:-:S12]  /*2c30*/  ULEA UR6, UR52, UR6, 0x18 ;  /* 0x0000000634067291 */ /* 0x000fd8000f8ec0ff */
.L_x_53:
[----:B------:R-:W-:Y:S02]  /*2c40*/  LEA R2, R8, UR6, 0x3 ;  /* 0x0000000608027c11 */ /* 0x000fe4000f8e18ff */
[----:B------:R-:W-:-:S03]  /*2c50*/  SHF.L.U32 R5, R9, 0x1f, RZ ;  /* 0x0000001f09057819 */ /* 0x000fc600000006ff */
[----:B------:R-:W-:Y:S01]  /*2c60*/  VIADD R4, R2, 0xe0 ;  /* 0x000000e002047836 */ /* 0x000fe20000000000 */
[----:B------:R-:W2:Y:S02]  /*2c70*/  SYNCS.PHASECHK.TRANS64.TRYWAIT P0, [R2+URZ+0xd0], R5 ;  /* 0x0000d005020075a7 */ /* 0x000ea400080011ff */
[----:B--2---:R-:W-:Y:S05]  /*2c80*/  @!P0 BRA `(.L_x_50) ;  /* 0x0000006c00bc8947 */ /* 0x004fea0003800000 */
.L_x_146:
[----:B------:R-:W-:Y:S01]  /*2c90*/  ULEA UR4, UR5, UR6, 0x3 ;  /* 0x0000000605047291 */ /* 0x000fe2000f8e18ff */
[----:B------:R-:W-:Y:S02]  /*2ca0*/  PRMT R4, RZ, 0x654, R4 ;  /* 0x00000654ff047816 */ /* 0x000fe40000000004 */
[----:B--2---:R-:W-:Y:S01]  /*2cb0*/  SHF.L.U32 R5, R12, 0x1f, RZ ;  /* 0x0000001f0c057819 */ /* 0x004fe200000006ff */
[----:B------:R-:W-:Y:S01]  /*2cc0*/  UIADD3 UR7, UPT, UPT, UR4, 0x70, URZ ;  /* 0x0000007004077890 */ /* 0x000fe2000fffe0ff */
[----:B------:R2:W-:Y:S05]  /*2cd0*/  SYNCS.ARRIVE.TRANS64.RED.A1T0 RZ, [R4+URZ], RZ ;  /* 0x000000ff04ff79a7 */ /* 0x0005ea00081004ff */
[----:B------:R-:W-:Y:S01]  /*2ce0*/  IMAD.U32 R7, RZ, RZ, UR7 ;  /* 0x00000007ff077e24 */ /* 0x000fe2000f8e00ff */
[----:B------:R-:W3:Y:S04]  /*2cf0*/  SYNCS.PHASECHK.TRANS64.TRYWAIT P0, [UR4+0x80], R5 ;  /* 0x00008005ff0075a7 */ /* 0x000ee80008001104 */
[----:B------:R-:W-:Y:S01]  /*2d00*/  PRMT R6, R0, 0x654, R7 ;  /* 0x0000065400067816 */ /* 0x000fe20000000007 */
[----:B--2---:R-:W-:Y:S01]  /*2d10*/  @!P2 IMAD.MOV.U32 R4, RZ, RZ, 0x10 ;  /* 0x00000010ff04a424 */ /* 0x004fe200078e00ff */
[----:B---3--:R-:W-:Y:S06]  /*2d20*/  @!P0 BRA `(.L_x_51) ;  /* 0x0000006c00a88947 */ /* 0x008fec0003800000 */
.L_x_148:
[----:B------:R-:W-:Y:S01]  /*2d30*/  ULEA UR8, UR5, UR6, 0x4 ;  /* 0x0000000605087291 */ /* 0x000fe2000f8e20ff */
[----:B------:R-:W-:Y:S01]  /*2d40*/  SEL R3, R6, R3, !P2 ;  /* 0x0000000306037207 */ /* 0x000fe20005000000 */
[----:B------:R-:W-:Y:S01]  /*2d50*/  UIADD3 UR9, UPT, UPT, UR4, 0x70, URZ ;  /* 0x0000007004097890 */ /* 0x000fe2000fffe0ff */
[----:B--2---:R-:W-:Y:S01]  /*2d60*/  LEA R2, R11, UR6, 0x3 ;  /* 0x000000060b027c11 */ /* 0x004fe2000f8e18ff */
[----:B------:R-:W-:Y:S01]  /*2d70*/  UIADD3 UR8, UPT, UPT, UR8, 0x100, URZ ;  /* 0x0000010008087890 */ /* 0x000fe2000fffe0ff */
[----:B------:R-:W-:Y:S01]  /*2d80*/  SHF.L.U32 R5, R10, 0x1f, RZ ;  /* 0x0000001f0a057819 */ /* 0x000fe200000006ff */
[----:B------:R2:W-:Y:S01]  /*2d90*/  @!P2 SYNCS.ARRIVE.TRANS64.RED RZ, [R3+URZ], R4 ;  /* 0x0000000403ffa9a7 */ /* 0x0005e200080004ff */
[----:B------:R-:W-:Y:S01]  /*2da0*/  UIADD3 UR4, UPT, UPT, UR5, 0x1, URZ ;  /* 0x0000000105047890 */ /* 0x000fe2000fffe0ff */
[----:B------:R-:W-:-:S03]  /*2db0*/  VIADD R8, R8, 0x1 ;  /* 0x0000000108087836 */ /* 0x000fc60000000000 */
[----:B------:R-:W-:Y:S02]  /*2dc0*/  UISETP.NE.AND UP0, UPT, UR4, 0x2, UPT ;  /* 0x000000020400788c */ /* 0x000fe4000bf05270 */
[----:B------:R-:W-:Y:S06]  /*2dd0*/  UGETNEXTWORKID.BROADCAST [UR8], [UR9] ;  /* 0x00000000080073ca */ /* 0x000fec0008000100 */
[----:B------:R-:W-:Y:S01]  /*2de0*/  USEL UR7, URZ, 0x1, UP0 ;  /* 0x00000001ff077887 */ /* 0x000fe20008000000 */
[----:B------:R-:W-:Y:S01]  /*2df0*/  ISETP.NE.AND P0, PT, R8, 0x2, PT ;  /* 0x000000020800780c */ /* 0x000fe20003f05270 */
[----:B------:R-:W-:Y:S01]  /*2e00*/  USEL UR5, UR4, URZ, UP0 ;  /* 0x000000ff04057287 */ /* 0x000fe20008000000 */
[----:B------:R-:W3:Y:S03]  /*2e10*/  SYNCS.PHASECHK.TRANS64.TRYWAIT P1, [R2+URZ+0x70], R5 ;  /* 0x00007005020075a7 */ /* 0x000ee600080211ff */
[----:B------:R-:W-:Y:S01]  /*2e20*/  LOP3.LUT R12, R12, UR7, RZ, 0x3c, !PT ;  /* 0x000000070c0c7c12 */ /* 0x000fe2000f8e3cff */
[----:B--23--:R-:W-:Y:S07]  /*2e30*/  @!P1 BRA `(.L_x_52) ;  /* 0x0000006c007c9947 */ /* 0x00cfee0003800000 */
.L_x_149:
[C---:B------:R-:W-:Y:S01]  /*2e40*/  LEA R4, R11.reuse, UR6, 0x4 ;  /* 0x000000060b047c11 */ /* 0x040fe2000f8e20ff */
[----:B--2---:R-:W-:Y:S01]  /*2e50*/  VIADD R2, R2, 0x80 ;  /* 0x0000008002027836 */ /* 0x004fe20000000000 */
[----:B------:R-:W-:Y:S01]  /*2e60*/  SEL R8, R8, RZ, P0 ;  /* 0x000000ff08087207 */ /* 0x000fe20000000000 */
[----:B------:R-:W-:-:S03]  /*2e70*/  VIADD R11, R11, 0x1 ;  /* 0x000000010b0b7836 */ /* 0x000fc60000000000 */
[----:B------:R-:W2:Y:S01]  /*2e80*/  LDS.128 R4, [R4+0x100] ;  /* 0x0001000004047984 */ /* 0x000ea20000000c00 */
[----:B------:R-:W-:Y:S02]  /*2e90*/  PRMT R2, RZ, 0x654, R2 ;  /* 0x00000654ff027816 */ /* 0x000fe40000000002 */
[C---:B------:R-:W-:Y:S01]  /*2ea0*/  ISETP.NE.AND P1, PT, R11.reuse, 0x2, PT ;  /* 0x000000020b00780c */ /* 0x040fe20003f25270 */
[----:B------:R-:W-:Y:S01]  /*2eb0*/  @!PT LDS RZ, [RZ] ;  /* 0x00000000fffff984 */ /* 0x000fe20000000800 */
[----:B------:R-:W-:Y:S01]  /*2ec0*/  @!PT LDS RZ, [RZ] ;  /* 0x00000000fffff984 */ /* 0x000fe20000000800 */
[----:B------:R-:W-:Y:S01]  /*2ed0*/  @!PT LDS RZ, [RZ] ;  /* 0x00000000fffff984 */ /* 0x000fe20000000800 */
[----:B------:R-:W-:Y:S01]  /*2ee0*/  @!PT LDS RZ, [RZ] ;  /* 0x00000000fffff984 */ /* 0x000fe20000000800 */
[----:B------:R3:W-:Y:S06]  /*2ef0*/  MEMBAR.ALL.CTA ;  /* 0x0000000000007992 */ /* 0x0007ec0000008000 */
[----:B---3--:R-:W3:Y:S01]  /*2f00*/  FENCE.VIEW.ASYNC.S ;  /* 0x00000000000073c6 */ /* 0x008ee20000000000 */
[----:B------:R-:W-:Y:S01]  /*2f10*/  SEL R11, R11, RZ, P1 ;  /* 0x000000ff0b0b7207 */ /* 0x000fe20000800000 */
[----:B---3--:R3:W-:Y:S01]  /*2f20*/  SYNCS.ARRIVE.TRANS64.RED.A1T0 RZ, [R2+URZ], RZ ;  /* 0x000000ff02ff79a7 */ /* 0x0087e200081004ff */
[----:B--2---:R-:W-:-:S02]  /*2f30*/  LOP3.LUT P3, RZ, R6, 0x1, RZ, 0xc0, !PT ;  /* 0x0000000106ff7812 */ /* 0x004fc4000786c0ff */
[----:B------:R-:W-:-:S04]  /*2f40*/  SEL R5, RZ, 0x1, P1 ;  /* 0x00000001ff057807 */ /* 0x000fc80000800000 */
[----:B------:R-:W-:Y:S02]  /*2f50*/  LOP3.LUT R10, R10, R5, RZ, 0x3c, !PT ;  /* 0x000000050a0a7212 */ /* 0x000fe400078e3cff */
[----:B---3--:R-:W-:-:S04]  /*2f60*/  SEL R2, RZ, 0x1, P0 ;  /* 0x00000001ff027807 */ /* 0x008fc80000000000 */
[----:B------:R-:W-:Y:S01]  /*2f70*/  LOP3.LUT R9, R9, R2, RZ, 0x3c, !PT ;  /* 0x0000000209097212 */ /* 0x000fe200078e3cff */
[----:B------:R-:W-:Y:S06]  /*2f80*/  @P3 BRA `(.L_x_53) ;  /* 0xfffffffc002c3947 */ /* 0x000fec000383ffff */
[----:B------:R-:W-:Y:S01]  /*2f90*/  ULEA UR4, UR5, UR6, 0x3 ;  /* 0x0000000605047291 */ /* 0x000fe2000f8e18ff */
[----:B------:R-:W-:-:S08]  /*2fa0*/  SHF.L.U32 R3, R12, 0x1f, RZ ;  /* 0x0000001f0c037819 */ /* 0x000fd000000006ff */
[----:B------:R-:W2:Y:S02]  /*2fb0*/  SYNCS.PHASECHK.TRANS64 P0, [UR4+0x80], R3 ;  /* 0x00008003ff0075a7 */ /* 0x000ea40008001004 */
[----:B--2---:R-:W-:Y:S05]  /*2fc0*/  @P0 BRA `(.L_x_54) ;  /* 0x0000000000080947 */ /* 0x004fea0003800000 */
[----:B------:R-:W2:Y:S02]  /*2fd0*/  SYNCS.PHASECHK.TRANS64.TRYWAIT P0, [UR4+0x80], R3 ;  /* 0x00008003ff0075a7 */ /* 0x000ea40008001104 */
[----:B--2---:R-:W-:Y:S05]  /*2fe0*/  @!P0 BRA `(.L_x_55) ;  /* 0x0000006c00248947 */ /* 0x004fea0003800000 */
.L_x_54:
[----:B------:R-:W-:-:S04]  /*2ff0*/  UIADD3 UR7, UPT, UPT, UR5, 0x1, URZ ;  /* 0x0000000105077890 */ /* 0x000fc8000fffe0ff */
[----:B------:R-:W-:-:S04]  /*3000*/  UISETP.NE.AND UP0, UPT, UR7, 0x2, UPT ;  /* 0x000000020700788c */ /* 0x000fc8000bf05270 */
[----:B------:R-:W-:Y:S02]  /*3010*/  USEL UR8, URZ, 0x1, UP0 ;  /* 0x00000001ff087887 */ /* 0x000fe40008000000 */
[----:B------:R-:W-:-:S04]  /*3020*/  USEL UR7, UR7, URZ, UP0 ;  /* 0x000000ff07077287 */ /* 0x000fc80008000000 */
[----:B------:R-:W-:Y:S01]  /*3030*/  ULEA UR7, UR7, UR6, 0x3 ;  /* 0x0000000607077291 */ /* 0x000fe2000f8e18ff */
[----:B--2---:R-:W-:-:S04]  /*3040*/  LOP3.LUT R3, R12, UR8, RZ, 0x3c, !PT ;  /* 0x000000080c037c12 */ /* 0x004fc8000f8e3cff */
[----:B------:R-:W-:-:S04]  /*3050*/  SHF.L.U32 R0, R3, 0x1f, RZ ;  /* 0x0000001f03007819 */ /* 0x000fc800000006ff */
[----:B------:R-:W2:Y:S02]  /*3060*/  SYNCS.PHASECHK.TRANS64 P0, [UR7+0x80], R0 ;  /* 0x00008000ff0075a7 */ /* 0x000ea40008001007 */
[----:B-12---:R-:W-:Y:S05]  /*3070*/  @P0 EXIT ;  /* 0x000000000000094d */ /* 0x006fea0003800000 */
[----:B------:R-:W-:Y:S02]  /*3080*/  SHF.L.U32 R3, R3, 0x1f, RZ ;  /* 0x0000001f03037819 */ /* 0x000fe400000006ff */
[----:B------:R-:W-:-:S07]  /*3090*/  MOV R0, UR7 ;  /* 0x0000000700007c02 */ /* 0x000fce0008000f00 */
.L_x_56:
[----:B-1----:R1:W2:Y:S02]  /*30a0*/  SYNCS.PHASECHK.TRANS64.TRYWAIT P0, [R0+URZ+0x80], R3 ;  /* 0x00008003000075a7 */ /* 0x0022a400080011ff */
[----:B--2---:R-:W-:Y:S05]  /*30b0*/  @!P0 NANOSLEEP.SYNCS 0x989680 ;  /* 0x009896800000895d */ /* 0x004fea0003900000 */
[----:B------:R-:W2:Y:S02]  /*30c0*/  @!P0 SYNCS.PHASECHK.TRANS64 P0, [R0+URZ+0x80], R3 ;  /* 0x00008003000085a7 */ /* 0x000ea400080010ff */
[----:B--2---:R-:W-:Y:S05]  /*30d0*/  @P0 EXIT ;  /* 0x000000000000094d */ /* 0x004fea0003800000 */
[----:B------:R-:W-:Y:S05]  /*30e0*/  BRA `(.L_x_56) ;  /* 0xfffffffc00ec7947 */ /* 0x000fea000383ffff */
.L_x_49:
[----:B------:R-:W-:Y:S05]  /*30f0*/  BRA.U UP4, `(.L_x_57) ;  /* 0x0000001104447547 */ /* 0x000fea000b800000 */
[----:B------:R-:W-:Y:S01]  /*3100*/  UMOV UR4, 0x40 ;  /* 0x0000004000047882 */ /* 0x000fe20000000000 */
[----:B------:R-:W-:Y:S01]  /*3110*/  NOP ;  /* 0x0000000000007918 */ /* 0x000fe20000000000 */
[----:B------:R-:W-:Y:S01]  /*3120*/  ULEA UR5, UR52, UR4, 0x18 ;  /* 0x0000000434057291 */ /* 0x000fe2000f8ec0ff */
[----:B------:R-:W-:Y:S02]  /*3130*/  UMOV UR6, 0x400 ;  /* 0x0000040000067882 */ /* 0x000fe40000000000 */
[----:B------:R-:W-:-:S06]  /*3140*/  ULEA UR6, UR52, UR6, 0x18 ;  /* 0x0000000634067291 */ /* 0x000fcc000f8ec0ff */
[----:B------:R-:W2:Y:S02]  /*3150*/  LDS.U8 R0, [UR5+0x1c] ;  /* 0x00001c05ff007984 */ /* 0x000ea40008000000 */
[----:B--2---:R-:W-:-:S13]  /*3160*/  ISETP.NE.AND P0, PT, R0, RZ, PT ;  /* 0x000000ff0000720c */ /* 0x004fda0003f05270 */
[----:B------:R-:W-:Y:S05]  /*3170*/  @P0 BRA `(.L_x_58) ;  /* 0x0000000000580947 */ /* 0x000fea0003800000 */
[----:B------:R-:W-:-:S13]  /*3180*/  ELECT P0, URZ, PT ;  /* 0x0000000000ff782f */ /* 0x000fda0003800000 */
[----:B------:R-:W-:Y:S05]  /*3190*/  @!P0 BRA `(.L_x_59) ;  /* 0x0000000000608947 */ /* 0x000fea0003800000 */
[----:B------:R-:W-:Y:S01]  /*31a0*/  UMOV UR4, 0x10 ;  /* 0x0000001000047882 */ /* 0x000fe20000000000 */
[----:B------:R-:W-:Y:S01]  /*31b0*/  HFMA2 R0, -RZ, RZ, 0, 5.9604644775390625e-08 ;  /* 0x00000001ff007431 */ /* 0x000fe200000001ff */
[----:B------:R-:W-:-:S03]  /*31c0*/  MOV R3, 0xffff ;  /* 0x0000ffff00037802 */ /* 0x000fc60000000f00 */
[----:B------:R-:W-:Y:S04]  /*31d0*/  DEPBAR.LE SB2, 0x36 ;  /* 0x0000ad800000791a */ /* 0x000fe80000000000 */
[----:B------:R-:W2:Y:S02]  /*31e0*/  UTCATOMSWS.FIND_AND_SET.ALIGN UP0, UR4, UR4 ;  /* 0x00000004000475e3 */ /* 0x000ea40008000800 */
[----:B--2---:R-:W-:Y:S01]  /*31f0*/  MOV R4, UR4 ;  /* 0x0000000400047c02 */ /* 0x004fe20008000f00 */
[----:B------:R-:W-:Y:S06]  /*3200*/  BRA.U UP0, `(.L_x_60) ;  /* 0x0000000100187547 */ /* 0x000fec000b800000 */
.L_x_61:
[----:B------:R-:W-:Y:S05]  /*3210*/  NANOSLEEP 0x64 ;  /* 0x000000640000795d */ /* 0x000fea0003800000 */
[----:B------:R-:W-:-:S05]  /*3220*/  UMOV UR4, 0x10 ;  /* 0x0000001000047882 */ /* 0x000fca0000000000 */
[----:B------:R-:W-:Y:S04]  /*3230*/  DEPBAR.LE SB2, 0x36 ;  /* 0x0000ad800000791a */ /* 0x000fe80000000000 */
[----:B------:R-:W2:Y:S02]  /*3240*/  UTCATOMSWS.FIND_AND_SET.ALIGN UP0, UR4, UR4 ;  /* 0x00000004000475e3 */ /* 0x000ea40008000800 */
[----:B--2---:R-:W-:Y:S01]  /*3250*/  MOV R4, UR4 ;  /* 0x0000000400047c02 */ /* 0x004fe20008000f00 */
[----:B------:R-:W-:Y:S05]  /*3260*/  BRA.U !UP0, `(.L_x_61) ;  /* 0xfffffffd08e87547 */ /* 0x000fea000b83ffff */
.L_x_60:
[-C--:B------:R-:W-:Y:S02]  /*3270*/  SHF.L.U32 R3, R3, R4.reuse, RZ ;  /* 0x0000000403037219 */ /* 0x080fe400000006ff */
[----:B------:R-:W-:Y:S01]  /*3280*/  SHF.L.U32 R0, R0, R4, RZ ;  /* 0x0000000400007219 */ /* 0x000fe200000006ff */
[----:B------:R-:W-:Y:S02]  /*3290*/  IMAD.SHL.U32 R4, R4, 0x20, RZ ;  /* 0x0000002004047824 */ /* 0x000fe400078e00ff */
[----:B------:R2:W-:Y:S04]  /*32a0*/  ATOMS.OR RZ, [UR5+0x14], R3 ;  /* 0x00001403ffff798c */ /* 0x0005e8000b000005 */
[----:B------:R2:W-:Y:S04]  /*32b0*/  ATOMS.OR RZ, [UR5+0x18], R0 ;  /* 0x00001800ffff798c */ /* 0x0005e8000b000005 */
[----:B------:R2:W-:Y:S01]  /*32c0*/  STS [UR6+0x120], R4 ;  /* 0x00012004ff007988 */ /* 0x0005e20008000806 */
[----:B------:R-:W-:Y:S05]  /*32d0*/  BRA `(.L_x_59) ;  /* 0x0000000000107947 */ /* 0x000fea0003800000 */
.L_x_58:
[----:B------:R-:W-:Y:S02]  /*32e0*/  MOV R0, 0xffffffff ;  /* 0xffffffff00007802 */ /* 0x000fe40000000f00 */
[----:B------:R-:W-:-:S03]  /*32f0*/  MOV R4, 0x3320 ;  /* 0x0000332000047802 */ /* 0x000fc60000000f00 */
[----:B------:R2:W-:Y:S04]  /*3300*/  STS [UR6+0x120], R0 ;  /* 0x00012000ff007988 */ /* 0x0005e80008000806 */
[----:B-12--5:R-:W-:Y:S05]  /*3310*/  CALL.REL.NOINC `($__internal_1_$__cuda_sm10x_tcgen05_guardrail_trap_phase_invalid_during_alloc) ;  /* 0x0000007000707944 */ /* 0x026fea0003c00000 */
.L_x_59:
[----:B------:R-:W-:Y:S05]  /*3320*/  WARPSYNC.ALL ;  /* 0x0000000000007948 */ /* 0x000fea0003800000 */
[----:B------:R-:W3:Y:S01]  /*3330*/  S2UR UR4, SR_CgaCtaId ;  /* 0x00000000000479c3 */ /* 0x000ee20000008800 */
[----:B------:R-:W-:Y:S01]  /*3340*/  UMOV UR41, 0x400 ;  /* 0x0000040000297882 */ /* 0x000fe20000000000 */
[----:B------:R-:W-:-:S06]  /*3350*/  NOP ;  /* 0x0000000000007918 */ /* 0x000fcc0000000000 */
[----:B------:R-:W-:Y:S06]  /*3360*/  BAR.ARV 0x6, 0xa0 ;  /* 0x0182800000007b1d */ /* 0x000fec0000002000 */
[----:B------:R-:W4:Y:S01]  /*3370*/  LDCU UR6, c[0x0][0x38c] ;  /* 0x00007180ff0677ac */ /* 0x000f220008000800 */
[----:B------:R-:W-:Y:S01]  /*3380*/  LOP3.LUT R2, R2, 0xffff, RZ, 0xc0, !PT ;  /* 0x0000ffff02027812 */ /* 0x000fe200078ec0ff */
[----:B------:R-:W-:Y:S01]  /*3390*/  IMAD.MOV.U32 R11, RZ, RZ, 0x1 ;  /* 0x00000001ff0b7424 */ /* 0x000fe200078e00ff */
[----:B------:R-:W-:Y:S01]  /*33a0*/  CS2R R8, SRZ ;  /* 0x0000000000087805 */ /* 0x000fe2000001ff00 */
[----:B------:R-:W1:Y:S01]  /*33b0*/  LDCU UR7, c[0x0][0x38c] ;  /* 0x00007180ff0777ac */ /* 0x000e620008000800 */
[----:B------:R-:W-:Y:S01]  /*33c0*/  R2UR UR42, R2 ;  /* 0x00000000022a72ca */ /* 0x000fe200000e0000 */
[----:B------:R-:W-:Y:S01]  /*33d0*/  IMAD.MOV.U32 R10, RZ, RZ, RZ ;  /* 0x000000ffff0a7224 */ /* 0x000fe200078e00ff */
[----:B------:R-:W-:Y:S01]  /*33e0*/  UMOV UR45, URZ ;  /* 0x000000ff002d7c82 */ /* 0x000fe20008000000 */
[----:B------:R-:W-:Y:S01]  /*33f0*/  UMOV UR39, URZ ;  /* 0x000000ff00277c82 */ /* 0x000fe20008000000 */
[----:B---3--:R-:W-:Y:S01]  /*3400*/  ULEA UR41, UR4, UR41, 0x18 ;  /* 0x0000002904297291 */ /* 0x008fe2000f8ec0ff */
[----:B------:R-:W-:Y:S01]  /*3410*/  UMOV UR62, 0x0 ;  /* 0x00000000003e7882 */ /* 0x000fe20000000000 */
[----:B------:R-:W-:-:S02]  /*3420*/  UMOV UR63, 0x4400010 ;  /* 0x04400010003f7882 */ /* 0x000fc40000000000 */
[----:B------:R-:W-:Y:S02]  /*3430*/  UIADD3 UR5, UPT, UPT, UR41, 0x8800, URZ ;  /* 0x0000880029057890 */ /* 0x000fe4000fffe0ff */
[----:B------:R-:W-:Y:S02]  /*3440*/  UIADD3 UR4, UPT, UPT, UR41, 0x10800, URZ ;  /* 0x0001080029047890 */ /* 0x000fe4000fffe0ff */
[----:B----4-:R-:W-:Y:S01]  /*3450*/  UIADD3 UR6, UPT, UPT, UR6, 0x7f, URZ ;  /* 0x0000007f06067890 */ /* 0x010fe2000fffe0ff */
[----:B--2---:R-:W2:Y:S01]  /*3460*/  LDS R0, [UR41+0x120] ;  /* 0x00012029ff007984 */ /* 0x004ea20008000800 */
[----:B------:R-:W-:Y:S02]  /*3470*/  USHF.R.U32.HI UR5, URZ, 0x4, UR5 ;  /* 0x00000004ff057899 */ /* 0x000fe40008011605 */
[----:B------:R-:W-:Y:S02]  /*3480*/  USHF.R.S32.HI UR47, URZ, 0x1f, UR6 ;  /* 0x0000001fff2f7899 */ /* 0x000fe40008011406 */
[----:B------:R-:W-:-:S02]  /*3490*/  USHF.R.U32.HI UR4, URZ, 0x4, UR4 ;  /* 0x00000004ff047899 */ /* 0x000fc40008011604 */
[----:B------:R-:W-:Y:S02]  /*34a0*/  ULEA.HI UR47, UR47, UR6, URZ, 0x7 ;  /* 0x000000062f2f7291 */ /* 0x000fe4000f8f38ff */
[----:B------:R-:W-:Y:S02]  /*34b0*/  ULOP3.LUT UR5, UR5, 0x3fff, URZ, 0xc0, !UPT ;  /* 0x00003fff05057892 */ /* 0x000fe4000f8ec0ff */
[----:B------:R-:W-:Y:S02]  /*34c0*/  USHF.R.S32.HI UR47, URZ, 0x7, UR47 ;  /* 0x00000007ff2f7899 */ /* 0x000fe4000801142f */
[----:B------:R-:W-:Y:S02]  /*34d0*/  ULOP3.LUT UR4, UR4, 0x3fff, URZ, 0xc0, !UPT ;  /* 0x00003fff04047892 */ /* 0x000fe4000f8ec0ff */
[----:B------:R-:W-:Y:S01]  /*34e0*/  UISETP.LT.AND UP0, UPT, UR47, 0x1, UPT ;  /* 0x000000012f00788c */ /* 0x000fe2000bf01270 */
[----:B------:R-:W-:Y:S01]  /*34f0*/  UMOV UR60, 0x0 ;  /* 0x00000000003c7882 */ /* 0x000fe20000000000 */
[----:B------:R-:W-:-:S02]  /*3500*/  UMOV UR61, 0x4400010 ;  /* 0x04400010003d7882 */ /* 0x000fc40000000000 */
[----:B------:R-:W-:Y:S01]  /*3510*/  USEL UR64, UR47, 0x1, !UP0 ;  /* 0x000000012f407887 */ /* 0x000fe2000c000000 */
[----:B------:R-:W-:Y:S01]  /*3520*/  UMOV UR58, 0x0 ;  /* 0x00000000003a7882 */ /* 0x000fe20000000000 */
[----:B------:R-:W-:Y:S01]  /*3530*/  UMOV UR59, 0x4400010 ;  /* 0x04400010003b7882 */ /* 0x000fe20000000000 */
[----:B------:R-:W-:Y:S01]  /*3540*/  UMOV UR56, 0x0 ;  /* 0x0000000000387882 */ /* 0x000fe20000000000 */
[----:B------:R-:W-:Y:S01]  /*3550*/  UMOV UR57, 0x4400010 ;  /* 0x0440001000397882 */ /* 0x000fe20000000000 */
[----:B------:R-:W-:Y:S01]  /*3560*/  UMOV UR54, 0x0 ;  /* 0x0000000000367882 */ /* 0x000fe20000000000 */
[----:B------:R-:W-:Y:S01]  /*3570*/  UMOV UR55, 0x4400010 ;  /* 0x0440001000377882 */ /* 0x000fe20000000000 */
[----:B------:R-:W-:Y:S01]  /*3580*/  UMOV UR52, 0x0 ;  /* 0x0000000000347882 */ /* 0x000fe20000000000 */
[----:B------:R-:W-:Y:S01]  /*3590*/  UMOV UR53, 0x4400010 ;  /* 0x0440001000357882 */ /* 0x000fe20000000000 */
[----:B------:R-:W-:Y:S02]  /*35a0*/  ULOP3.LUT UR43, UR5, 0x10000, URZ, 0xfc, !UPT ;  /* 0x00010000052b7892 */ /* 0x000fe4000f8efcff */
[----:B------:R-:W-:-:S02]  /*35b0*/  ULOP3.LUT UR44, UR4, 0x10000, URZ, 0xfc, !UPT ;  /* 0x00010000042c7892 */ /* 0x000fc4000f8efcff */
[----:B------:R-:W-:Y:S02]  /*35c0*/  UIADD3 UR64, UPT, UPT, -UR64, URZ, URZ ;  /* 0x000000ff40407290 */ /* 0x000fe4000fffe1ff */
[----:B-1----:R-:W-:Y:S01]  /*35d0*/  UISETP.GE.AND UP4, UPT, UR7, 0x1, UPT ;  /* 0x000000010700788c */ /* 0x002fe2000bf86270 */
[----:B------:R-:W-:Y:S01]  /*35e0*/  UMOV UR50, 0x0 ;  /* 0x0000000000327882 */ /* 0x000fe20000000000 */
[----:B------:R-:W-:Y:S01]  /*35f0*/  UMOV UR51, 0x4400010 ;  /* 0x0440001000337882 */ /* 0x000fe20000000000 */
[----:B------:R-:W-:Y:S01]  /*3600*/  UMOV UR48, 0x0 ;  /* 0x0000000000307882 */ /* 0x000fe20000000000 */
[----:B--2---:R-:W-:Y:S01]  /*3610*/  R2UR UR65, R0 ;  /* 0x00000000004172ca */ /* 0x004fe200000e0000 */
[----:B------:R-:W-:-:S14]  /*3620*/  UMOV UR49, 0x4400010 ;  /* 0x0440001000317882 */ /* 0x000fdc0000000000 */
.L_x_68:
[----:B------:R-:W-:Y:S02]  /*3630*/  LEA R0, R10, UR41, 0x3 ;  /* 0x000000290a007c11 */ /* 0x000fe4000f8e18ff */
[----:B------:R-:W-:Y:S02]  /*3640*/  SHF.L.U32 R5, R9, 0x1f, RZ ;  /* 0x0000001f09057819 */ /* 0x000fe400000006ff */
[----:B------:R-:W-:Y:S01]  /*3650*/  PLOP3.LUT P0, PT, PT, PT, UP4, 0x80, 0x8 ;  /* 0x000000000008781c */ /* 0x000fe20003f0f048 */
[----:B------:R-:W-:Y:S01]  /*3660*/  VIADD R3, R0, 0x80 ;  /* 0x0000008000037836 */ /* 0x000fe20000000000 */
[----:B-1----:R-:W1:Y:S02]  /*3670*/  SYNCS.PHASECHK.TRANS64.TRYWAIT P1, [R0+URZ+0x70], R5 ;  /* 0x00007005000075a7 */ /* 0x002e6400080211ff */
[----:B-1-3--:R-:W-:Y:S09]  /*3680*/  @!P1 BRA `(.L_x_62) ;  /* 0x0000006400949947 */ /* 0x00aff20003800000 */
.L_x_151:
[----:B------:R-:W-:Y:S01]  /*3690*/  LEA R4, R10, UR41, 0x4 ;  /* 0x000000290a047c11 */ /* 0x000fe2000f8e20ff */
[----:B------:R-:W-:Y:S01]  /*36a0*/  @UP4 ULEA UR4, UR39, UR41, 0x3 ;  /* 0x0000002927044291 */ /* 0x000fe2000f8e18ff */
[----:B------:R-:W-:Y:S01]  /*36b0*/  PLOP3.LUT P2, PT, PT, PT, PT, 0x80, 0x8 ;  /* 0x000000000008781c */ /* 0x000fe20003f4f070 */
[----:B------:R-:W-:Y:S01]  /*36c0*/  ULEA UR46, UR45, UR41, 0x3 ;  /* 0x000000292d2e7291 */ /* 0x000fe2000f8e18ff */
[----:B------:R-:W-:Y:S02]  /*36d0*/  PRMT R3, RZ, 0x654, R3 ;  /* 0x00000654ff037816 */ /* 0x000fe40000000003 */
[----:B-1----:R-:W1:Y:S01]  /*36e0*/  LDS.128 R4, [R4+0x100] ;  /* 0x0001000004047984 */ /* 0x002e620000000c00 */
[----:B------:R-:W-:Y:S02]  /*36f0*/  @P0 SHF.L.U32 R2, R8, 0x1f, RZ ;  /* 0x0000001f08020819 */ /* 0x000fe400000006ff */
[----:B------:R-:W-:Y:S01]  /*3700*/  SHF.L.U32 R0, R11, 0x1f, RZ ;  /* 0x0000001f0b007819 */ /* 0x000fe200000006ff */
[----:B------:R-:W-:Y:S01]  /*3710*/  @!PT LDS RZ, [RZ] ;  /* 0x00000000fffff984 */ /* 0x000fe20000000800 */
[----:B------:R-:W-:Y:S01]  /*3720*/  @!PT LDS RZ, [RZ] ;  /* 0x00000000fffff984 */ /* 0x000fe20000000800 */
[----:B------:R-:W-:Y:S01]  /*3730*/  @!PT LDS RZ, [RZ] ;  /* 0x00000000fffff984 */ /* 0x000fe20000000800 */
[----:B------:R-:W-:Y:S01]  /*3740*/  @!PT LDS RZ, [RZ] ;  /* 0x00000000fffff984 */ /* 0x000fe20000000800 */
[----:B------:R2:W-:Y:S06]  /*3750*/  MEMBAR.ALL.CTA ;  /* 0x0000000000007992 */ /* 0x0005ec0000008000 */
[----:B--2---:R-:W2:Y:S02]  /*3760*/  FENCE.VIEW.ASYNC.S ;  /* 0x00000000000073c6 */ /* 0x004ea40000000000 */
[----:B--2---:R2:W-:Y:S01]  /*3770*/  SYNCS.ARRIVE.TRANS64.RED.A1T0 RZ, [R3+URZ], RZ ;  /* 0x000000ff03ff79a7 */ /* 0x0045e200081004ff */
[----:B------:R2:W3:Y:S01]  /*3780*/  @P0 SYNCS.PHASECHK.TRANS64.TRYWAIT P2, [UR4], R2 ;  /* 0x00000002ff0005a7 */ /* 0x0004e20008041104 */
[----:B------:R-:W-:Y:S01]  /*3790*/  ULEA.HI UR4, UR45, UR45, URZ, 0x1 ;  /* 0x0000002d2d047291 */ /* 0x000fe2000f8f08ff */
[----:B-1----:R-:W-:-:S03]  /*37a0*/  LOP3.LUT P1, RZ, R6, 0x1, RZ, 0xc0, !PT ;  /* 0x0000000106ff7812 */ /* 0x002fc6000782c0ff */
[----:B------:R-:W-:Y:S02]  /*37b0*/  USHF.L.U32 UR5, UR4, 0x7, URZ ;  /* 0x0000000704057899 */ /* 0x000fe400080006ff */
[----:B------:R-:W-:Y:S02]  /*37c0*/  ULOP3.LUT UR36, UR4, 0xffe, URZ, 0xc0, !UPT ;  /* 0x00000ffe04247892 */ /* 0x000fe4000f8ec0ff */
[----:B------:R-:W-:Y:S02]  /*37d0*/  ULOP3.LUT UR4, UR5, 0xffffff00, URZ, 0xc0, !UPT ;  /* 0xffffff0005047892 */ /* 0x000fe4000f8ec0ff */
[----:B------:R-:W-:Y:S02]  /*37e0*/  UIADD3 UR36, UPT, UPT, -UR36, UR45, URZ ;  /* 0x0000002d24247290 */ /* 0x000fe4000fffe1ff */
[----:B------:R-:W-:Y:S01]  /*37f0*/  UIADD3 UR4, UPT, UPT, UR65, UR4, URZ ;  /* 0x0000000441047290 */ /* 0x000fe2000fffe0ff */
[----:B------:R-:W1:Y:S03]  /*3800*/  SYNCS.PHASECHK.TRANS64.TRYWAIT P0, [UR46+0xb0], R0 ;  /* 0x0000b000ff0075a7 */ /* 0x000e66000800112e */
[----:B------:R-:W-:Y:S01]  /*3810*/  ULEA UR36, UR36, UR4, 0x14 ;  /* 0x0000000424247291 */ /* 0x000fe2000f8ea0ff */
[----:B-123--:R-:W-:Y:S11]  /*3820*/  @!P0 BRA `(.L_x_63) ;  /* 0x0000006400408947 */ /* 0x00eff60003800000 */
.L_x_153:
[----:B------:R-:W-:Y:S01]  /*3830*/  IADD3 R10, PT, PT, R10, 0x1, RZ ;  /* 0x000000010a0a7810 */ /* 0x000fe20007ffe0ff */
[----:B------:R-:W-:Y:S06]  /*3840*/  BRA.U !UP4, `(.L_x_64) ;  /* 0x000000050c107547 */ /* 0x000fec000b800000 */
[----:B------:R-:W-:Y:S01]  /*3850*/  UPLOP3.LUT UP2, UPT, UPT, UPT, UPT, 0x40, 0x4 ;  /* 0x000000000004789c */ /* 0x000fe20003f4e870 */
[----:B------:R-:W-:Y:S01]  /*3860*/  UMOV UR38, UR64 ;  /* 0x0000004000267c82 */ /* 0x000fe20008000000 */
[----:B------:R-:W-:Y:S01]  /*3870*/  UMOV UR37, UR47 ;  /* 0x0000002f00257c82 */ /* 0x000fe20008000000 */
[----:B------:R-:W-:-:S08]  /*3880*/  UMOV UR5, UR39 ;  /* 0x0000002700057c82 */ /* 0x000fd00008000000 */
.L_x_67:
[----:B------:R-:W-:Y:S02]  /*3890*/  UIADD3 UR38, UPT, UPT, UR38, 0x1, URZ ;  /* 0x0000000126267890 */ /* 0x000fe4000fffe0ff */
[----:B------:R-:W-:Y:S02]  /*38a0*/  ULEA UR7, UR5, UR41, 0x3 ;  /* 0x0000002905077291 */ /* 0x000fe4000f8e18ff */
[----:B------:R-:W-:Y:S01]  /*38b0*/  UISETP.NE.AND UP3, UPT, UR38, URZ, UPT ;  /* 0x000000ff2600728c */ /* 0x000fe2000bf65270 */
[----:B--23--:R-:W-:Y:S10]  /*38c0*/  @P2 BRA `(.L_x_65) ;  /* 0x00000000000c2947 */ /* 0x00cff40003800000 */
[----:B-1----:R-:W-:Y:S04]  /*38d0*/  SHF.L.U32 R3, R8, 0x1f, RZ ;  /* 0x0000001f08037819 */ /* 0x002fe800000006ff */
[----:B------:R-:W1:Y:S02]  /*38e0*/  SYNCS.PHASECHK.TRANS64.TRYWAIT P0, [UR7], R3 ;  /* 0x00000003ff0075a7 */ /* 0x000e640008001107 */
[----:B-1----:R-:W-:Y:S05]  /*38f0*/  @!P0 BRA `(.L_x_66) ;  /* 0x0000006400248947 */ /* 0x002fea0003800000 */
.L_x_65:
[----:B------:R-:W-:Y:S01]  /*3900*/  UISETP.NE.AND UP0, UPT, UR37, 0x1, UPT ;  /* 0x000000012500788c */ /* 0x000fe2000bf05270 */
[----:B------:R-:W-:Y:S01]  /*3910*/  PLOP3.LUT P2, PT, PT, PT, PT, 0x80, 0x8 ;  /* 0x000000000008781c */ /* 0x000fe20003f4f070 */
[----:B------:R-:W-:Y:S02]  /*3920*/  UIADD3 UR4, UPT, UPT, UR5, 0x1, URZ ;  /* 0x0000000105047890 */ /* 0x000fe4000fffe0ff */
[----:B------:R-:W-:Y:S02]  /*3930*/  UIADD3 UR40, UPT, UPT, UR7, 0x10, URZ ;  /* 0x0000001007287890 */ /* 0x000fe4000fffe0ff */
[----:B------:R-:W-:Y:S01]  /*3940*/  UISETP.NE.AND UP1, UPT, UR4, 0x2, UPT ;  /* 0x000000020400788c */ /* 0x000fe2000bf25270 */
[----:B------:R-:W-:Y:S01]  /*3950*/  PLOP3.LUT P0, PT, PT, PT, UP0, 0x80, 0x8 ;  /* 0x000000000008781c */ /* 0x000fe20003f0f008 */
[----:B------:R-:W-:Y:S02]  /*3960*/  UIADD3 UR37, UPT, UPT, UR37, -0x1, URZ ;  /* 0xffffffff25257890 */ /* 0x000fe4000fffe0ff */
[----:B------:R-:W-:Y:S02]  /*3970*/  USEL UR6, URZ, 0x1, UP1 ;  /* 0x00000001ff067887 */ /* 0x000fe40008800000 */
[----:B------:R-:W-:Y:S01]  /*3980*/  USEL UR39, UR4, URZ, UP1 ;  /* 0x000000ff04277287 */ /* 0x000fe20008800000 */
[----:B------:R-:W-:Y:S01]  /*3990*/  UMOV UR7, 0x40004040 ;  /* 0x4000404000077882 */ /* 0x000fe20000000000 */
[----:B------:R-:W-:Y:S02]  /*39a0*/  UMOV UR35, 0x40004040 ;  /* 0x4000404000237882 */ /* 0x000fe40000000000 */
[----:B------:R-:W-:Y:S01]  /*39b0*/  @UP0 ULEA UR4, UR39, UR41, 0x3 ;  /* 0x0000002927040291 */ /* 0x000fe2000f8e18ff */
[----:B------:R-:W-:Y:S01]  /*39c0*/  LOP3.LUT R8, R8, UR6, RZ, 0x3c, !PT ;  /* 0x0000000608087c12 */ /* 0x000fe2000f8e3cff */
[----:B------:R-:W-:Y:S01]  /*39d0*/  ULEA UR6, UR5, UR44, 0xc ;  /* 0x0000002c05067291 */ /* 0x000fe2000f8e60ff */
[----:B------:R-:W-:Y:S02]  /*39e0*/  UMOV UR33, 0x40004040 ;  /* 0x4000404000217882 */ /* 0x000fe40000000000 */
[----:B-1----:R-:W-:Y:S01]  /*39f0*/  @P0 SHF.L.U32 R0, R8, 0x1f, RZ ;  /* 0x0000001f08000819 */ /* 0x002fe200000006ff */
[----:B------:R-:W-:Y:S02]  /*3a00*/  UIADD3 UR34, UPT, UPT, UR6, 0x2, URZ ;  /* 0x0000000206227890 */ /* 0x000fe4000fffe0ff */
[----:B------:R-:W-:Y:S01]  /*3a10*/  UIADD3 UR30, UPT, UPT, UR6, 0x4, URZ ;  /* 0x00000004061e7890 */ /* 0x000fe2000fffe0ff */
[----:B------:R2:W3:Y:S01]  /*3a20*/  @P0 SYNCS.PHASECHK.TRANS64.TRYWAIT P2, [UR4], R0 ;  /* 0x00000000ff0005a7 */ /* 0x0004e20008041104 */
[----:B------:R-:W-:Y:S02]  /*3a30*/  ULEA UR4, UR5, UR43, 0xa ;  /* 0x0000002b05047291 */ /* 0x000fe4000f8e50ff */
[----:B------:R-:W-:Y:S02]  /*3a40*/  UIADD3 UR26, UPT, UPT, UR6, 0x6, URZ ;  /* 0x00000006061a7890 */ /* 0x000fe4000fffe0ff */
        /* <DEDUP_REMOVED lines=10> */
[----:B------:R-:W-:Y:S01]  /*3af0*/  UIADD3 UR8, UPT, UPT, UR4, 0x206, URZ ;  /* 0x0000020604087890 */ /* 0x000fe2000fffe0ff */
[----:B------:R-:W-:Y:S01]  /*3b00*/  UMOV UR5, 0x40004040 ;  /* 0x4000404000057882 */ /* 0x000fe20000000000 */
[----:B------:R-:W-:Y:S01]  /*3b10*/  UMOV UR31, 0x40004040 ;  /* 0x40004040001f7882 */ /* 0x000fe20000000000 */
[----:B------:R1:W-:Y:S01]  /*3b20*/  UTCHMMA gdesc[UR4], gdesc[UR6], tmem[UR36], tmem[UR62], idesc[UR63], UP2 ;  /* 0x00ff3e06040075ea */ /* 0x0003e20009000024 */
[----:B------:R-:W-:Y:S01]  /*3b30*/  UPLOP3.LUT UP2, UPT, UPT, UPT, UPT, 0x80, 0x8 ;  /* 0x000000000008789c */ /* 0x000fe20003f4f070 */
[----:B------:R2:W-:Y:S01]  /*3b40*/  UTCHMMA gdesc[UR32], gdesc[UR34], tmem[UR36], tmem[UR60], idesc[UR61], UPT ;  /* 0x00ff3c22200075ea */ /* 0x0005e2000b800024 */
[----:B------:R-:W-:Y:S01]  /*3b50*/  UMOV UR29, 0x40004040 ;  /* 0x40004040001d7882 */ /* 0x000fe20000000000 */
[----:B------:R-:W-:Y:S01]  /*3b60*/  UMOV UR27, 0x40004040 ;  /* 0x40004040001b7882 */ /* 0x000fe20000000000 */
        /* <DEDUP_REMOVED lines=12> */
[----:B------:R-:W-:Y:S01]  /*3c30*/  UMOV UR9, 0x40004040 ;  /* 0x4000404000097882 */ /* 0x000fe20000000000 */
[----:B------:R2:W-:Y:S01]  /*3c40*/  UTCHMMA gdesc[UR12], gdesc[UR14], tmem[UR36], tmem[UR50], idesc[UR51], UPT ;  /* 0x00ff320e0c0075ea */ /* 0x0005e2000b800024 */
[----:B------:R2:W-:Y:S01]  /*3c50*/  UTCHMMA gdesc[UR8], gdesc[UR10], tmem[UR36], tmem[UR48], idesc[UR49], UPT ;  /* 0x00ff300a080075ea */ /* 0x0005e2000b800024 */
[----:B------:R2:W-:Y:S01]  /*3c60*/  UTCBAR.MULTICAST [UR40], URZ, UR42 ;  /* 0x000000ff280073e9 */ /* 0x0005e2000800082a */
[----:B-1----:R-:W-:Y:S01]  /*3c70*/  UMOV UR5, UR39 ;  /* 0x0000002700057c82 */ /* 0x002fe20008000000 */
[----:B------:R-:W-:Y:S05]  /*3c80*/  BRA.U UP3, `(.L_x_67) ;  /* 0xfffffffd03007547 */ /* 0x000fea000b83ffff */
.L_x_64:
[----:B------:R-:W-:Y:S01]  /*3c90*/  UIADD3 UR4, UPT, UPT, UR45, 0x1, URZ ;  /* 0x000000012d047890 */ /* 0x000fe2000fffe0ff */
[C---:B------:R-:W-:Y:S01]  /*3ca0*/  ISETP.NE.AND P0, PT, R10.reuse, 0x2, PT ;  /* 0x000000020a00780c */ /* 0x040fe20003f05270 */
[----:B------:R-:W-:Y:S02]  /*3cb0*/  UIADD3 UR5, UPT, UPT, UR46, 0x90, URZ ;  /* 0x000000902e057890 */ /* 0x000fe4000fffe0ff */
[----:B------:R-:W-:Y:S01]  /*3cc0*/  UISETP.NE.AND UP0, UPT, UR4, 0x4, UPT ;  /* 0x000000040400788c */ /* 0x000fe2000bf05270 */
[----:B-12---:R-:W-:Y:S02]  /*3cd0*/  SEL R0, RZ, 0x1, P0 ;  /* 0x00000001ff007807 */ /* 0x006fe40000000000 */
[----:B------:R-:W-:Y:S01]  /*3ce0*/  SEL R10, R10, RZ, P0 ;  /* 0x000000ff0a0a7207 */ /* 0x000fe20000000000 */
[----:B------:R-:W-:Y:S01]  /*3cf0*/  USEL UR6, URZ, 0x1, UP0 ;  /* 0x00000001ff067887 */ /* 0x000fe20008000000 */
[----:B------:R-:W-:Y:S01]  /*3d00*/  LOP3.LUT R9, R9, R0, RZ, 0x3c, !PT ;  /* 0x0000000009097212 */ /* 0x000fe200078e3cff */
[----:B------:R-:W-:Y:S01]  /*3d10*/  USEL UR45, UR4, URZ, UP0 ;  /* 0x000000ff042d7287 */ /* 0x000fe20008000000 */
[----:B------:R1:W-:Y:S03]  /*3d20*/  UTCBAR [UR5], URZ ;  /* 0x000000ff050073e9 */ /* 0x0003e600080000ff */
[----:B------:R-:W-:Y:S01]  /*3d30*/  LOP3.LUT R11, R11, UR6, RZ, 0x3c, !PT ;  /* 0x000000060b0b7c12 */ /* 0x000fe2000f8e3cff */
[----:B------:R-:W-:Y:S07]  /*3d40*/  @P1 BRA `(.L_x_68) ;  /* 0xfffffff800381947 */ /* 0x000fee000383ffff */
[----:B------:R-:W2:Y:S01]  /*3d50*/  S2UR UR8, SR_CgaCtaId ;  /* 0x00000000000879c3 */ /* 0x000ea20000008800 */
[----:B------:R-:W-:Y:S01]  /*3d60*/  ELECT P0, URZ, PT ;  /* 0x0000000000ff782f */ /* 0x000fe20003800000 */
[----:B------:R-:W-:Y:S01]  /*3d70*/  IMAD.MOV.U32 R0, RZ, RZ, 0x1 ;  /* 0x00000001ff007424 */ /* 0x000fe200078e00ff */
[----:B------:R-:W-:Y:S01]  /*3d80*/  UIADD3 UR41, UPT, UPT, UR41, 0xb0, URZ ;  /* 0x000000b029297890 */ /* 0x000fe2000fffe0ff */
[----:B------:R-:W-:Y:S01]  /*3d90*/  SHF.L.U32 R3, R11, 0x1f, RZ ;  /* 0x0000001f0b037819 */ /* 0x000fe200000006ff */
[----:B------:R-:W-:-:S03]  /*3da0*/  UMOV UR4, 0x40 ;  /* 0x0000004000047882 */ /* 0x000fc60000000000 */
[----:B------:R-:W-:Y:S01]  /*3db0*/  UVIRTCOUNT.DEALLOC.SMPOOL 0x80 ;  /* 0x000000800000784c */ /* 0x000fe20000000000 */
[----:B--2---:R-:W-:Y:S02]  /*3dc0*/  ULEA UR8, UR8, UR4, 0x18 ;  /* 0x0000000408087291 */ /* 0x004fe4000f8ec0ff */
[----:B------:R-:W-:-:S07]  /*3dd0*/  ULEA UR4, UR45, UR41, 0x3 ;  /* 0x000000292d047291 */ /* 0x000fce000f8e18ff */
[----:B------:R2:W-:Y:S02]  /*3de0*/  @P0 STS.U8 [UR8+0x1c], R0 ;  /* 0x00001c00ff000988 */ /* 0x0005e40008000008 */
[----:B------:R-:W4:Y:S02]  /*3df0*/  SYNCS.PHASECHK.TRANS64.TRYWAIT P0, [UR4], R3 ;  /* 0x00000003ff0075a7 */ /* 0x000f240008001104 */
[----:B--2-4-:R-:W-:Y:S05]  /*3e00*/  @!P0 BRA `(.L_x_69) ;  /* 0x0000005c00f88947 */ /* 0x014fea0003800000 */
.L_x_156:
[----:B------:R-:W-:-:S04]  /*3e10*/  UIADD3 UR4, UPT, UPT, UR45, 0x1, URZ ;  /* 0x000000012d047890 */ /* 0x000fc8000fffe0ff */
[----:B------:R-:W-:-:S04]  /*3e20*/  UISETP.NE.AND UP0, UPT, UR4, 0x4, UPT ;  /* 0x000000040400788c */ /* 0x000fc8000bf05270 */
[----:B------:R-:W-:Y:S02]  /*3e30*/  USEL UR6, URZ, 0x1, UP0 ;  /* 0x00000001ff067887 */ /* 0x000fe40008000000 */
[----:B------:R-:W-:-:S04]  /*3e40*/  USEL UR4, UR4, URZ, UP0 ;  /* 0x000000ff04047287 */ /* 0x000fc80008000000 */
[----:B-1----:R-:W-:Y:S01]  /*3e50*/  ULEA UR5, UR4, UR41, 0x3 ;  /* 0x0000002904057291 */ /* 0x002fe2000f8e18ff */
[----:B------:R-:W-:-:S04]  /*3e60*/  LOP3.LUT R2, R11, UR6, RZ, 0x3c, !PT ;  /* 0x000000060b027c12 */ /* 0x000fc8000f8e3cff */
[----:B--2---:R-:W-:-:S04]  /*3e70*/  SHF.L.U32 R3, R2, 0x1f, RZ ;  /* 0x0000001f02037819 */ /* 0x004fc800000006ff */
[----:B------:R-:W1:Y:S02]  /*3e80*/  SYNCS.PHASECHK.TRANS64.TRYWAIT P0, [UR5], R3 ;  /* 0x00000003ff0075a7 */ /* 0x000e640008001105 */
[----:B-1----:R-:W-:Y:S05]  /*3e90*/  @!P0 BRA `(.L_x_70) ;  /* 0x0000005c00ec8947 */ /* 0x002fea0003800000 */
.L_x_158:
[----:B------:R-:W-:-:S04]  /*3ea0*/  UIADD3 UR4, UPT, UPT, UR4, 0x1, URZ ;  /* 0x0000000104047890 */ /* 0x000fc8000fffe0ff */
[----:B------:R-:W-:-:S04]  /*3eb0*/  UISETP.NE.AND UP0, UPT, UR4, 0x4, UPT ;  /* 0x000000040400788c */ /* 0x000fc8000bf05270 */
[----:B------:R-:W-:Y:S02]  /*3ec0*/  USEL UR6, URZ, 0x1, UP0 ;  /* 0x00000001ff067887 */ /* 0x000fe40008000000 */
[----:B------:R-:W-:-:S04]  /*3ed0*/  USEL UR4, UR4, URZ, UP0 ;  /* 0x000000ff04047287 */ /* 0x000fc80008000000 */
[----:B------:R-:W-:Y:S01]  /*3ee0*/  ULEA UR5, UR4, UR41, 0x3 ;  /* 0x0000002904057291 */ /* 0x000fe2000f8e18ff */
[----:B------:R-:W-:-:S04]  /*3ef0*/  LOP3.LUT R2, R2, UR6, RZ, 0x3c, !PT ;  /* 0x0000000602027c12 */ /* 0x000fc8000f8e3cff */
[----:B-1----:R-:W-:-:S04]  /*3f00*/  SHF.L.U32 R3, R2, 0x1f, RZ ;  /* 0x0000001f02037819 */ /* 0x002fc800000006ff */
[----:B------:R-:W1:Y:S02]  /*3f10*/  SYNCS.PHASECHK.TRANS64.TRYWAIT P0, [UR5], R3 ;  /* 0x00000003ff0075a7 */ /* 0x000e640008001105 */
[----:B-1----:R-:W-:Y:S05]  /*3f20*/  @!P0 BRA `(.L_x_71) ;  /* 0x0000005c00e08947 */ /* 0x002fea0003800000 */
.L_x_160:
[----:B------:R-:W-:-:S04]  /*3f30*/  UIADD3 UR4, UPT, UPT, UR4, 0x1, URZ ;  /* 0x0000000104047890 */ /* 0x000fc8000fffe0ff */
[----:B------:R-:W-:-:S04]  /*3f40*/  UISETP.NE.AND UP0, UPT, UR4, 0x4, UPT ;  /* 0x000000040400788c */ /* 0x000fc8000bf05270 */
[----:B------:R-:W-:Y:S02]  /*3f50*/  USEL UR5, URZ, 0x1, UP0 ;  /* 0x00000001ff057887 */ /* 0x000fe40008000000 */
[----:B------:R-:W-:-:S04]  /*3f60*/  USEL UR4, UR4, URZ, UP0 ;  /* 0x000000ff04047287 */ /* 0x000fc80008000000 */
[----:B------:R-:W-:Y:S01]  /*3f70*/  ULEA UR4, UR4, UR41, 0x3 ;  /* 0x0000002904047291 */ /* 0x000fe2000f8e18ff */
[----:B-1----:R-:W-:-:S04]  /*3f80*/  LOP3.LUT R3, R2, UR5, RZ, 0x3c, !PT ;  /* 0x0000000502037c12 */ /* 0x002fc8000f8e3cff */
[----:B------:R-:W-:-:S04]  /*3f90*/  SHF.L.U32 R3, R3, 0x1f, RZ ;  /* 0x0000001f03037819 */ /* 0x000fc800000006ff */
[----:B------:R-:W1:Y:S02]  /*3fa0*/  SYNCS.PHASECHK.TRANS64.TRYWAIT P0, [UR4], R3 ;  /* 0x00000003ff0075a7 */ /* 0x000e640008001104 */
[----:B-1----:R-:W-:Y:S05]  /*3fb0*/  @!P0 BRA `(.L_x_72) ;  /* 0x0000005c00d48947 */ /* 0x002fea0003800000 */
.L_x_162:
[----:B------:R-:W-:Y:S01]  /*3fc0*/  NOP ;  /* 0x0000000000007918 */ /* 0x000fe20000000000 */
[----:B-1----:R-:W1:Y:S01]  /*3fd0*/  LDS R0, [UR8+0x14] ;  /* 0x00001408ff007984 */ /* 0x002e620008000800 */
[----:B------:R-:W-:Y:S01]  /*3fe0*/  ULOP3.LUT UR4, UR65, 0xffff, URZ, 0xc0, !UPT ;  /* 0x0000ffff41047892 */ /* 0x000fe2000f8ec0ff */
[----:B------:R-:W-:Y:S01]  /*3ff0*/  UMOV UR5, 0xffff ;  /* 0x0000ffff00057882 */ /* 0x000fe20000000000 */
[----:B------:R-:W-:Y:S02]  /*4000*/  UMOV UR6, 0x1 ;  /* 0x0000000100067882 */ /* 0x000fe40000000000 */
[----:B------:R-:W-:-:S04]  /*4010*/  USHF.R.U32.HI UR4, URZ, 0x5, UR4 ;  /* 0x00000005ff047899 */ /* 0x000fc80008011604 */
[----:B------:R-:W-:Y:S02]  /*4020*/  USHF.L.U32 UR5, UR5, UR4, URZ ;  /* 0x0000000405057299 */ /* 0x000fe400080006ff */
[----:B------:R-:W-:-:S04]  /*4030*/  USHF.L.U32 UR4, UR6, UR4, URZ ;  /* 0x0000000406047299 */ /* 0x000fc800080006ff */
[----:B-1----:R-:W-:-:S04]  /*4040*/  LOP3.LUT R0, R0, UR5, RZ, 0xc0, !PT ;  /* 0x0000000500007c12 */ /* 0x002fc8000f8ec0ff */
[----:B------:R-:W-:-:S13]  /*4050*/  ISETP.NE.AND P0, PT, R0, UR5, PT ;  /* 0x0000000500007c0c */ /* 0x000fda000bf05270 */
[----:B------:R-:W-:Y:S05]  /*4060*/  @P0 BRA `(.L_x_73) ;  /* 0x0000000000580947 */ /* 0x000fea0003800000 */
[----:B------:R-:W1:Y:S02]  /*4070*/  LDS R0, [UR8+0x18] ;  /* 0x00001808ff007984 */ /* 0x000e640008000800 */
[----:B-1----:R-:W-:-:S04]  /*4080*/  LOP3.LUT R0, R0, UR4, RZ, 0xc0, !PT ;  /* 0x0000000400007c12 */ /* 0x002fc8000f8ec0ff */
[----:B------:R-:W-:-:S13]  /*4090*/  ISETP.NE.AND P0, PT, R0, UR4, PT ;  /* 0x0000000400007c0c */ /* 0x000fda000bf05270 */
[----:B------:R-:W-:Y:S05]  /*40a0*/  @P0 BRA `(.L_x_74) ;  /* 0x00000000003c0947 */ /* 0x000fea0003800000 */
[----:B------:R-:W1:Y:S01]  /*40b0*/  S2R R2, SR_LANEID ;  /* 0x0000000000027919 */ /* 0x000e620000000000 */
[----:B------:R-:W-:Y:S01]  /*40c0*/  ULOP3.LUT UR5, URZ, UR5, URZ, 0x33, !UPT ;  /* 0x00000005ff057292 */ /* 0x000fe2000f8e33ff */
[----:B------:R-:W-:Y:S01]  /*40d0*/  LOP3.LUT R4, RZ, UR4, RZ, 0x33, !PT ;  /* 0x00000004ff047c12 */ /* 0x000fe2000f8e33ff */
[----:B------:R-:W-:Y:S02]  /*40e0*/  VOTEU.ANY UR4, UPT, PT ;  /* 0x0000000000047886 */ /* 0x000fe400038e0100 */
[----:B------:R-:W-:Y:S01]  /*40f0*/  UFLO.U32 UR4, UR4 ;  /* 0x00000004000472bd */ /* 0x000fe200080e0000 */
[----:B------:R-:W2:Y:S01]  /*4100*/  REDUX UR6, R4 ;  /* 0x00000000040673c4 */ /* 0x000ea20000000000 */
[----:B------:R-:W-:-:S06]  /*4110*/  IMAD.U32 R0, RZ, RZ, UR5 ;  /* 0x00000005ff007e24 */ /* 0x000fcc000f8e00ff */
[----:B------:R4:W-:Y:S01]  /*4120*/  UTCATOMSWS.AND URZ, UR5 ;  /* 0x0000000500ff79e3 */ /* 0x0009e20008000000 */
[----:B------:R-:W3:Y:S01]  /*4130*/  REDUX UR7, R0 ;  /* 0x00000000000773c4 */ /* 0x000ee20000000000 */
[----:B-1----:R-:W-:Y:S01]  /*4140*/  ISETP.EQ.U32.AND P0, PT, R2, UR4, PT ;  /* 0x0000000402007c0c */ /* 0x002fe2000bf02070 */
[----:B--2---:R-:W-:Y:S01]  /*4150*/  IMAD.U32 R2, RZ, RZ, UR6 ;  /* 0x00000006ff027e24 */ /* 0x004fe2000f8e00ff */
[----:B---3--:R-:W-:-:S11]  /*4160*/  MOV R3, UR7 ;  /* 0x0000000700037c02 */ /* 0x008fd60008000f00 */
[----:B------:R4:W-:Y:S04]  /*4170*/  @P0 ATOMS.AND RZ, [UR8+0x14], R3 ;  /* 0x00001403ffff098c */ /* 0x0009e8000a800008 */
[----:B------:R4:W-:Y:S01]  /*4180*/  @P0 ATOMS.AND RZ, [UR8+0x18], R2 ;  /* 0x00001802ffff098c */ /* 0x0009e2000a800008 */
[----:B------:R-:W-:Y:S05]  /*4190*/  BRA `(.L_x_75) ;  /* 0x0000000000147947 */ /* 0x000fea0003800000 */
.L_x_74:
[----:B------:R-:W-:Y:S02]  /*41a0*/  MOV R2, 0x41c0 ;  /* 0x000041c000027802 */ /* 0x000fe40000000f00 */
[----:B---3-5:R-:W-:Y:S05]  /*41b0*/  CALL.REL.NOINC `($__internal_0_$__cuda_sm10x_tcgen05_guardrail_trap_col_being_dealloced_not_returned_by_alloc) ;  /* 0x0000006000bc7944 */ /* 0x028fea0003c00000 */
[----:B------:R-:W-:Y:S05]  /*41c0*/  BRA `(.L_x_75) ;  /* 0x0000000000087947 */ /* 0x000fea0003800000 */
.L_x_73:
[----:B------:R-:W-:Y:S02]  /*41d0*/  MOV R2, 0x41f0 ;  /* 0x000041f000027802 */ /* 0x000fe40000000f00 */
[----:B---3-5:R-:W-:Y:S05]  /*41e0*/  CALL.REL.NOINC `($__internal_2_$__cuda_sm10x_tcgen05_guardrail_trap_unallocated_columns_being_dealloced) ;  /* 0x0000006000c87944 */ /* 0x028fea0003c00000 */
.L_x_75:
[----:B------:R-:W-:Y:S01]  /*41f0*/  NOP ;  /* 0x0000000000007918 */ /* 0x000fe20000000000 */
[----:B----4-:R-:W-:Y:S05]  /*4200*/  EXIT ;  /* 0x000000000000794d */ /* 0x010fea0003800000 */
.L_x_57:
[----:B------:R-:W-:-:S09]  /*4210*/  UISETP.NE.OR UP0, UPT, UR17, 0x3, !UP3 ;  /* 0x000000031100788c */ /* 0x000fd2000df05670 */
[----:B------:R-:W-:Y:S05]  /*4220*/  BRA.U UP0, `(.L_x_76) ;  /* 0x0000001100547547 */ /* 0x000fea000b800000 */
[----:B------:R-:W2:Y:S01]  /*4230*/  LDCU UR31, c[0x0][0x370] ;  /* 0x00006e00ff1f77ac */ /* 0x000ea20008000800 */
[----:B------:R-:W3:Y:S01]  /*4240*/  LDC.64 R16, c[0x0][0x348] ;  /* 0x0000d200ff107b82 */ /* 0x000ee20000000a00 */
[----:B------:R-:W-:Y:S02]  /*4250*/  HFMA2 R13, -RZ, RZ, 0, 0 ;  /* 0x00000000ff0d7431 */ /* 0x000fe400000001ff */
[----:B------:R-:W-:Y:S01]  /*4260*/  IMAD.MOV.U32 R15, RZ, RZ, 0x1 ;  /* 0x00000001ff0f7424 */ /* 0x000fe200078e00ff */
[----:B------:R-:W2:Y:S01]  /*4270*/  LDCU.128 UR44, c[0x0][0xb10] ;  /* 0x00016200ff2c77ac */ /* 0x000ea20008000c00 */
[----:B------:R-:W-:Y:S01]  /*4280*/  IMAD.MOV.U32 R14, RZ, RZ, RZ ;  /* 0x000000ffff0e7224 */ /* 0x000fe200078e00ff */
[----:B------:R-:W-:Y:S01]  /*4290*/  MOV R7, 0x2000 ;  /* 0x0000200000077802 */ /* 0x000fe20000000f00 */
[----:B------:R-:W4:Y:S01]  /*42a0*/  LDCU UR30, c[0x0][0x374] ;  /* 0x00006e80ff1e77ac */ /* 0x000f220008000800 */
[----:B------:R-:W1:Y:S01]  /*42b0*/  LDC.64 R2, c[0x0][0x888] ;  /* 0x00022200ff027b82 */ /* 0x000e620000000a00 */
[----:B------:R-:W4:Y:S01]  /*42c0*/  LDCU UR15, c[0x0][0xb0c] ;  /* 0x00016180ff0f77ac */ /* 0x000f220008000800 */
[----:B------:R-:W3:Y:S06]  /*42d0*/  LDCU UR41, c[0x0][0xb20] ;  /* 0x00016400ff2977ac */ /* 0x000eec0008000800 */
[----:B------:R-:W1:Y:S01]  /*42e0*/  LDC.64 R4, c[0x0][0x890] ;  /* 0x00022400ff047b82 */ /* 0x000e620000000a00 */
[----:B------:R-:W3:Y:S01]  /*42f0*/  LDCU UR4, c[0x0][0xb30] ;  /* 0x00016600ff0477ac */ /* 0x000ee20008000800 */
[----:B------:R-:W-:Y:S01]  /*4300*/  UMOV UR21, 0x400 ;  /* 0x0000040000157882 */ /* 0x000fe20000000000 */
[----:B--2---:R-:W-:-:S02]  /*4310*/  UIMAD.WIDE.U32 UR6, UR31, UR44, URZ ;  /* 0x0000002c1f0672a5 */ /* 0x004fc4000f8e00ff */
[----:B----4-:R-:W-:Y:S02]  /*4320*/  UIMAD.WIDE.U32 UR8, UR30, UR47, URZ ;  /* 0x0000002f1e0872a5 */ /* 0x010fe4000f8e00ff */
[----:B------:R-:W-:Y:S02]  /*4330*/  ULEA UR21, UR52, UR21, 0x18 ;  /* 0x0000001534157291 */ /* 0x000fe4000f8ec0ff */
[----:B------:R-:W-:Y:S02]  /*4340*/  UPLOP3.LUT UP3, UPT, UPT, UPT, UPT, 0x40, 0x4 ;  /* 0x000000000004789c */ /* 0x000fe40003f6e870 */
[----:B------:R-:W-:Y:S01]  /*4350*/  UIADD3 UR37, UPT, UPT, UR21, 0x38, URZ ;  /* 0x0000003815257890 */ /* 0x000fe2000fffe0ff */
[----:B------:R-:W-:Y:S01]  /*4360*/  UMOV UR6, UR7 ;  /* 0x0000000700067c82 */ /* 0x000fe20008000000 */
[----:B------:R-:W-:Y:S01]  /*4370*/  UMOV UR38, UR9 ;  /* 0x0000000900267c82 */ /* 0x000fe20008000000 */
[----:B------:R-:W-:Y:S02]  /*4380*/  UISETP.GE.AND UP0, UPT, UR42, 0x1, UPT ;  /* 0x000000012a00788c */ /* 0x000fe4000bf06270 */
[----:B------:R-:W-:Y:S01]  /*4390*/  UISETP.NE.AND UP4, UPT, UR42, 0x1, UPT ;  /* 0x000000012a00788c */ /* 0x000fe2000bf85270 */
[----:B------:R-:W2:Y:S01]  /*43a0*/  LDCU.64 UR22, c[0x0][0xb28] ;  /* 0x00016500ff1677ac */ /* 0x000ea20008000a00 */
[----:B------:R-:W-:-:S02]  /*43b0*/  UISETP.NE.AND UP6, UPT, UR15, 0x1, UPT ;  /* 0x000000010f00788c */ /* 0x000fc4000bfc5270 */
[----:B------:R-:W-:Y:S02]  /*43c0*/  UISETP.NE.AND UP5, UPT, UR46, 0x1, UPT ;  /* 0x000000012e00788c */ /* 0x000fe4000bfa5270 */
[----:B------:R-:W-:Y:S02]  /*43d0*/  UIADD3 UR33, UPT, UPT, UR21, 0x20, URZ ;  /* 0x0000002015217890 */ /* 0x000fe4000fffe0ff */
[----:B------:R-:W-:Y:S02]  /*43e0*/  UIADD3 UR25, UPT, UPT, UR21, 0x28, URZ ;  /* 0x0000002815197890 */ /* 0x000fe4000fffe0ff */
[----:B------:R-:W-:Y:S02]  /*43f0*/  UIADD3 UR17, UPT, UPT, UR21, 0x30, URZ ;  /* 0x0000003015117890 */ /* 0x000fe4000fffe0ff */
[----:B------:R-:W-:Y:S02]  /*4400*/  UPRMT UR37, UR52, 0x654, UR37 ;  /* 0x0000065434257896 */ /* 0x000fe40008000025 */
[----:B------:R-:W-:-:S02]  /*4410*/  USHF.R.U32.HI UR39, URZ, UR45, UR6 ;  /* 0x0000002dff277299 */ /* 0x000fc40008011606 */
[----:B---3--:R-:W-:Y:S02]  /*4420*/  USHF.R.U32.HI UR38, URZ, UR41, UR38 ;  /* 0x00000029ff267299 */ /* 0x008fe40008011626 */
[----:B------:R-:W-:-:S11]  /*4430*/  UISETP.NE.AND UP2, UPT, UR4, 0x1, UPT ;  /* 0x000000010400788c */ /* 0x000fd6000bf45270 */
.L_x_87:
[C---:B------:R-:W-:Y:S02]  /*4440*/  LEA R12, R14.reuse, UR21, 0x3 ;  /* 0x000000150e0c7c11 */ /* 0x040fe4000f8e18ff */
[----:B------:R-:W-:Y:S02]  /*4450*/  SHF.L.U32 R9, R13, 0x1f, RZ ;  /* 0x0000001f0d097819 */ /* 0x000fe400000006ff */
[----:B------:R-:W-:Y:S02]  /*4460*/  LEA R10, R14, UR21, 0x4 ;  /* 0x000000150e0a7c11 */ /* 0x000fe4000f8e20ff */
[----:B---3--:R-:W3:Y:S02]  /*4470*/  SYNCS.PHASECHK.TRANS64.TRYWAIT P0, [R12+URZ+0x70], R9 ;  /* 0x000070090c0075a7 */ /* 0x008ee400080011ff */
[----:B---3--:R-:W-:Y:S05]  /*4480*/  @!P0 BRA `(.L_x_77) ;  /* 0x0000005800b88947 */ /* 0x008fea0003800000 */
.L_x_163:
[----:B---3--:R-:W3:Y:S01]  /*4490*/  LDS.128 R8, [R10+0x100] ;  /* 0x000100000a087984 */ /* 0x008ee20000000c00 */
[----:B------:R-:W-:Y:S01]  /*44a0*/  UISETP.GE.AND UP0, UPT, UR42, 0x1, UPT ;  /* 0x000000012a00788c */ /* 0x000fe2000bf06270 */
[----:B------:R-:W-:Y:S01]  /*44b0*/  @!PT LDS RZ, [RZ] ;  /* 0x00000000fffff984 */ /* 0x000fe20000000800 */
[----:B------:R-:W-:Y:S01]  /*44c0*/  @!PT LDS RZ, [RZ] ;  /* 0x00000000fffff984 */ /* 0x000fe20000000800 */
[----:B------:R-:W-:Y:S01]  /*44d0*/  @!PT LDS RZ, [RZ] ;  /* 0x00000000fffff984 */ /* 0x000fe20000000800 */
[----:B------:R-:W-:Y:S01]  /*44e0*/  @!PT LDS RZ, [RZ] ;  /* 0x00000000fffff984 */ /* 0x000fe20000000800 */
[----:B------:R4:W-:Y:S06]  /*44f0*/  MEMBAR.ALL.CTA ;  /* 0x0000000000007992 */ /* 0x0009ec0000008000 */
[----:B----4-:R-:W4:Y:S01]  /*4500*/  FENCE.VIEW.ASYNC.S ;  /* 0x00000000000073c6 */ /* 0x010f220000000000 */
[----:B---3--:R-:W-:Y:S11]  /*4510*/  LOP3.LUT P0, RZ, R10, 0x1, RZ, 0xc0, !PT ;  /* 0x000000010aff7812 */ /* 0x008ff6000780c0ff */
[----:B------:R-:W-:Y:S02]  /*4520*/  @!UPT UIADD3 URZ, UPT, UPT, URZ, URZ, URZ ;  /* 0x000000fffffff290 */ /* 0x000fe4000fffe0ff */
[----:B----4-:R-:W-:Y:S01]  /*4530*/  VOTEU.ANY UP1, P0 ;  /* 0x0000000000ff7886 */ /* 0x010fe20000020100 */
[----:B------:R-:W-:Y:S11]  /*4540*/  PLOP3.LUT P0, PT, PT, PT, UP1, 0x80, 0x8 ;  /* 0x000000000008781c */ /* 0x000ff60003f0f018 */
[----:B------:R-:W-:Y:S02]  /*4550*/  @!UPT UIADD3 URZ, UPT, UPT, URZ, URZ, URZ ;  /* 0x000000fffffff290 */ /* 0x000fe4000fffe0ff */
[----:B------:R-:W-:Y:S02]  /*4560*/  @P0 SHF.R.U32.HI R0, RZ, 0x10, R9 ;  /* 0x00000010ff000819 */ /* 0x000fe40000011609 */
[----:B------:R-:W-:Y:S02]  /*4570*/  @P0 MOV R6, R8 ;  /* 0x0000000800060202 */ /* 0x000fe40000000f00 */
[----:B------:R-:W-:Y:S01]  /*4580*/  @P0 R2UR UR4, R0 ;  /* 0x00000000000402ca */ /* 0x000fe200000e0000 */
[----:B------:R-:W-:Y:S01]  /*4590*/  VIADD R0, R12, 0x80 ;  /* 0x000000800c007836 */ /* 0x000fe20000000000 */
[----:B------:R-:W-:Y:S02]  /*45a0*/  @P0 LOP3.LUT R8, R9, 0xffff, RZ, 0xc0, !PT ;  /* 0x0000ffff09080812 */ /* 0x000fe400078ec0ff */
[----:B------:R-:W-:Y:S02]  /*45b0*/  @P0 R2UR UR6, R6 ;  /* 0x00000000060602ca */ /* 0x000fe400000e0000 */
[----:B------:R-:W-:Y:S02]  /*45c0*/  PRMT R0, RZ, 0x654, R0 ;  /* 0x00000654ff007816 */ /* 0x000fe40000000000 */
[----:B------:R-:W-:Y:S02]  /*45d0*/  @P0 R2UR UR5, R8 ;  /* 0x00000000080502ca */ /* 0x000fe400000e0000 */
[----:B------:R3:W-:Y:S03]  /*45e0*/  SYNCS.ARRIVE.TRANS64.RED.A1T0 RZ, [R0+URZ], RZ ;  /* 0x000000ff00ff79a7 */ /* 0x0007e600081004ff */
[----:B------:R-:W-:Y:S04]  /*45f0*/  @UP1 UMOV UR29, UR4 ;  /* 0x00000004001d1c82 */ /* 0x000fe80008000000 */
[----:B------:R-:W-:Y:S04]  /*4600*/  @UP1 UMOV UR14, UR6 ;  /* 0x00000006000e1c82 */ /* 0x000fe80008000000 */
[----:B------:R-:W-:Y:S01]  /*4610*/  @UP1 UMOV UR13, UR5 ;  /* 0x00000005000d1c82 */ /* 0x000fe20008000000 */
[----:B------:R-:W-:Y:S05]  /*4620*/  BRA.U !UP0, `(.L_x_78) ;  /* 0x0000000108a47547 */ /* 0x000fea000b800000 */
[----:B------:R-:W-:Y:S02]  /*4630*/  UIMAD.WIDE.U32 UR18, UR13, UR47, URZ ;  /* 0x0000002f0d1272a5 */ /* 0x000fe4000f8e00ff */
[----:B------:R-:W-:Y:S02]  /*4640*/  UIMAD.WIDE.U32 UR26, UR14, UR44, URZ ;  /* 0x0000002c0e1a72a5 */ /* 0x000fe4000f8e00ff */
[----:B------:R-:W-:Y:S02]  /*4650*/  USEL UR4, UR30, UR38, !UP5 ;  /* 0x000000261e047287 */ /* 0x000fe4000e800000 */
[----:B------:R-:W-:Y:S02]  /*4660*/  USEL UR7, UR31, UR39, !UP6 ;  /* 0x000000271f077287 */ /* 0x000fe4000f000000 */
[----:B--2---:R-:W-:Y:S02]  /*4670*/  UIMAD.WIDE.U32 UR8, UR4, UR22, URZ ;  /* 0x00000016040872a5 */ /* 0x004fe4000f8e00ff */
[----:B------:R-:W-:Y:S01]  /*4680*/  UIMAD.WIDE.U32 UR10, UR7, UR22, URZ ;  /* 0x00000016070a72a5 */ /* 0x000fe2000f8e00ff */
[----:B------:R-:W-:Y:S02]  /*4690*/  UMOV UR5, UR19 ;  /* 0x0000001300057c82 */ /* 0x000fe40008000000 */
[----:B------:R-:W-:Y:S03]  /*46a0*/  USHF.R.U32.HI UR6, URZ, UR41, UR5 ;  /* 0x00000029ff067299 */ /* 0x000fe60008011605 */
[----:B------:R-:W-:Y:S01]  /*46b0*/  UMOV UR5, UR27 ;  /* 0x0000001b00057c82 */ /* 0x000fe20008000000 */
[----:B------:R-:W-:Y:S02]  /*46c0*/  USEL UR6, UR13, UR6, !UP5 ;  /* 0x000000060d067287 */ /* 0x000fe4000e800000 */
[----:B------:R-:W-:Y:S03]  /*46d0*/  USHF.R.U32.HI UR12, URZ, UR45, UR5 ;  /* 0x0000002dff0c7299 */ /* 0x000fe60008011605 */
[----:B------:R-:W-:Y:S02]  /*46e0*/  UMOV UR5, UR9 ;  /* 0x0000000900057c82 */ /* 0x000fe40008000000 */
[----:B------:R-:W-:Y:S03]  /*46f0*/  @UP4 USHF.R.U32.HI UR4, URZ, UR23, UR5 ;  /* 0x00000017ff044299 */ /* 0x000fe60008011605 */
[----:B------:R-:W-:Y:S01]  /*4700*/  UMOV UR5, UR11 ;  /* 0x0000000b00057c82 */ /* 0x000fe20008000000 */
[----:B------:R-:W-:Y:S02]  /*4710*/  UIMAD UR4, UR42, UR4, URZ ;  /* 0x000000042a0472a4 */ /* 0x000fe4000f8e02ff */
[----:B------:R-:W-:Y:S02]  /*4720*/  @UP4 USHF.R.U32.HI UR7, URZ, UR23, UR5 ;  /* 0x00000017ff074299 */ /* 0x000fe40008011605 */
[----:B------:R-:W-:Y:S02]  /*4730*/  UIMAD.WIDE.U32 UR10, UR6, UR22, URZ ;  /* 0x00000016060a72a5 */ /* 0x000fe4000f8e00ff */
[----:B------:R-:W-:Y:S02]  /*4740*/  USEL UR5, UR14, UR12, !UP6 ;  /* 0x0000000c0e057287 */ /* 0x000fe4000f000000 */
[----:B------:R-:W-:Y:S02]  /*4750*/  UIMAD UR8, UR42, UR7, URZ ;  /* 0x000000072a0872a4 */ /* 0x000fe4000f8e02ff */
[----:B------:R-:W-:Y:S03]  /*4760*/  UISETP.GE.AND UP0, UPT, UR6, UR4, UPT ;  /* 0x000000040600728c */ /* 0x000fe6000bf06270 */
[----:B------:R-:W-:Y:S01]  /*4770*/  UMOV UR4, UR11 ;  /* 0x0000000b00047c82 */ /* 0x000fe20008000000 */
[----:B------:R-:W-:Y:S02]  /*4780*/  UISETP.GE.OR UP0, UPT, UR5, UR8, UP0 ;  /* 0x000000080500728c */ /* 0x000fe40008706670 */
[----:B------:R-:W-:Y:S02]  /*4790*/  USHF.R.U32.HI UR4, URZ, UR23, UR4 ;  /* 0x00000017ff047299 */ /* 0x000fe40008011604 */
[----:B------:R-:W-:Y:S02]  /*47a0*/  UIMAD.WIDE.U32 UR8, UR5, UR22, URZ ;  /* 0x00000016050872a5 */ /* 0x000fe4000f8e00ff */
[----:B------:R-:W-:Y:S04]  /*47b0*/  USEL UR10, UR6, UR4, !UP4 ;  /* 0x00000004060a7287 */ /* 0x000fe8000e000000 */
[----:B------:R-:W-:Y:S01]  /*47c0*/  UIADD3 UR11, UPT, UPT, -UR10, URZ, URZ ;  /* 0x000000ff0a0b7290 */ /* 0x000fe2000fffe1ff */
[----:B------:R-:W-:Y:S02]  /*47d0*/  @!UP0 UMOV UR4, UR9 ;  /* 0x0000000900048c82 */ /* 0x000fe40008000000 */
[----:B------:R-:W-:Y:S02]  /*47e0*/  @!UP0 USHF.R.U32.HI UR4, URZ, UR23, UR4 ;  /* 0x00000017ff048299 */ /* 0x000fe40008011604 */
[----:B------:R-:W-:Y:S02]  /*47f0*/  UIMAD UR8, UR42, UR11, UR6 ;  /* 0x0000000b2a0872a4 */ /* 0x000fe4000f8e0206 */
[----:B------:R-:W-:Y:S04]  /*4800*/  @!UP0 USEL UR4, UR5, UR4, !UP4 ;  /* 0x0000000405048287 */ /* 0x000fe8000e000000 */
[----:B------:R-:W-:Y:S02]  /*4810*/  @!UP0 UIMAD UR8, UR7, UR8, UR4 ;  /* 0x00000008070882a4 */ /* 0x000fe4000f8e0204 */
[----:B------:R-:W-:Y:S02]  /*4820*/  @!UP0 UIADD3 UR9, UPT, UPT, UR10, -UR4, URZ ;  /* 0x800000040a098290 */ /* 0x000fe4000fffe0ff */
[----:B------:R-:W-:Y:S02]  /*4830*/  UIADD3 UR4, UPT, UPT, -UR5, URZ, URZ ;  /* 0x000000ff05047290 */ /* 0x000fe4000fffe1ff */
[----:B------:R-:W-:Y:S02]  /*4840*/  UIADD3 UR7, UPT, UPT, -UR6, URZ, URZ ;  /* 0x000000ff06077290 */ /* 0x000fe4000fffe1ff */
[----:B------:R-:W-:Y:S02]  /*4850*/  @!UP0 UIMAD UR6, UR9, UR42, UR5 ;  /* 0x0000002a090682a4 */ /* 0x000fe4000f8e0205 */
[----:B------:R-:W-:Y:S02]  /*4860*/  UIMAD UR14, UR15, UR4, UR14 ;  /* 0x000000040f0e72a4 */ /* 0x000fe4000f8e020e */
[----:B------:R-:W-:Y:S01]  /*4870*/  UIMAD UR13, UR46, UR7, UR13 ;  /* 0x000000072e0d72a4 */ /* 0x000fe2000f8e020d */
[----:B------:R-:W-:Y:S02]  /*4880*/  @!UP0 UMOV UR5, UR8 ;  /* 0x0000000800058c82 */ /* 0x000fe40008000000 */
[----:B------:R-:W-:Y:S02]  /*4890*/  UIMAD UR14, UR5, UR15, UR14 ;  /* 0x0000000f050e72a4 */ /* 0x000fe4000f8e020e */
[----:B------:R-:W-:Y:S11]  /*48a0*/  UIMAD UR13, UR6, UR46, UR13 ;  /* 0x0000002e060d72a4 */ /* 0x000ff6000f8e020d */
[----:B------:R-:W-:Y:S01]  /*48b0*/  @!UPT UIADD3 URZ, UPT, UPT, URZ, URZ, URZ ;  /* 0x000000fffffff290 */ /* 0x000fe2000fffe0ff */
.L_x_78:
[----:B------:R-:W4:Y:S01]  /*48c0*/  @!UP2 LDCU.128 UR8, c[0x0][0xb10] ;  /* 0x00016200ff08a7ac */ /* 0x000f220008000c00 */
[C---:B-1----:R-:W-:Y:S02]  /*48d0*/  ISETP.NE.U32.AND P1, PT, R4.reuse, RZ, PT ;  /* 0x000000ff0400720c */ /* 0x042fe40003f25070 */
[----:B------:R-:W-:Y:S02]  /*48e0*/  ISETP.NE.U32.AND P0, PT, R4, RZ, PT ;  /* 0x000000ff0400720c */ /* 0x000fe40003f05070 */
[C---:B------:R-:W-:Y:S02]  /*48f0*/  ISETP.NE.AND.EX P1, PT, R5.reuse, RZ, PT, P1 ;  /* 0x000000ff0500720c */ /* 0x040fe40003f25310 */
[----:B------:R-:W-:Y:S01]  /*4900*/  ISETP.NE.AND.EX P0, PT, R5, RZ, PT, P0 ;  /* 0x000000ff0500720c */ /* 0x000fe20003f05300 */
[----:B------:R-:W1:Y:S01]  /*4910*/  @!UP2 LDCU UR5, c[0x0][0xb0c] ;  /* 0x00016180ff05a7ac */ /* 0x000e620008000800 */
[----:B------:R-:W-:Y:S01]  /*4920*/  SHF.L.U32 R9, R15, 0x1f, RZ ;  /* 0x0000001f0f097819 */ /* 0x000fe200000006ff */
[----:B------:R-:W-:Y:S02]  /*4930*/  USHF.L.U32 UR35, UR16, 0x6, URZ ;  /* 0x0000000610237899 */ /* 0x000fe400080006ff */
[----:B------:R-:W-:Y:S02]  /*4940*/  USHF.L.U32 UR34, UR20, 0x8, URZ ;  /* 0x0000000814227899 */ /* 0x000fe400080006ff */
[----:B----4-:R-:W-:Y:S07]  /*4950*/  UIMAD.WIDE.U32 UR6, UR14, UR8, URZ ;  /* 0x000000080e0672a5 */ /* 0x010fee000f8e00ff */
[----:B------:R-:W-:Y:S01]  /*4960*/  @!UP2 UMOV UR4, UR7 ;  /* 0x000000070004ac82 */ /* 0x000fe20008000000 */
[----:B-1----:R-:W-:Y:S02]  /*4970*/  @!UP2 UISETP.NE.AND UP0, UPT, UR5, 0x1, UPT ;  /* 0x000000010500a88c */ /* 0x002fe4000bf05270 */
[----:B------:R-:W-:Y:S02]  /*4980*/  @!UP2 USHF.R.U32.HI UR4, URZ, UR9, UR4 ;  /* 0x00000009ff04a299 */ /* 0x000fe40008011604 */
[----:B------:R-:W-:Y:S02]  /*4990*/  UIMAD.WIDE.U32 UR6, UR13, UR11, URZ ;  /* 0x0000000b0d0672a5 */ /* 0x000fe4000f8e00ff */
[----:B------:R-:W-:Y:S02]  /*49a0*/  @!UP2 USEL UR8, UR14, UR4, !UP0 ;  /* 0x000000040e08a287 */ /* 0x000fe4000c000000 */
[----:B------:R-:W-:Y:S03]  /*49b0*/  @!UP2 UISETP.NE.AND UP0, UPT, UR10, 0x1, UPT ;  /* 0x000000010a00a88c */ /* 0x000fe6000bf05270 */
[----:B------:R-:W-:Y:S02]  /*49c0*/  @!UP2 UMOV UR6, UR7 ;  /* 0x000000070006ac82 */ /* 0x000fe40008000000 */
[----:B------:R-:W1:Y:S02]  /*49d0*/  @!UP2 LDCU UR4, c[0x0][0xb20] ;  /* 0x00016400ff04a7ac */ /* 0x000e640008000800 */
[----:B-1----:R-:W-:Y:S04]  /*49e0*/  @!UP2 USHF.R.U32.HI UR6, URZ, UR4, UR6 ;  /* 0x00000004ff06a299 */ /* 0x002fe80008011606 */
[----:B------:R-:W-:Y:S04]  /*49f0*/  @!UP2 USEL UR6, UR13, UR6, !UP0 ;  /* 0x000000060d06a287 */ /* 0x000fe8000c000000 */
[----:B------:R-:W-:Y:S02]  /*4a00*/  @!UP2 UIADD3 UR4, UPT, UPT, -UR8, UR6, URZ ;  /* 0x000000060804a290 */ /* 0x000fe4000fffe1ff */
[----:B------:R-:W-:Y:S02]  /*4a10*/  @!UP2 UIADD3 UR6, UPT, UPT, UR8, -UR6, URZ ;  /* 0x800000060806a290 */ /* 0x000fe4000fffe0ff */
[----:B------:R-:W-:Y:S02]  /*4a20*/  @!UP2 UIMAD UR14, UR4, UR5, UR14 ;  /* 0x00000005040ea2a4 */ /* 0x000fe4000f8e020e */
[----:B------:R-:W-:Y:S01]  /*4a30*/  @!UP2 UIMAD UR13, UR6, UR10, UR13 ;  /* 0x0000000a060da2a4 */ /* 0x000fe2000f8e020d */
[----:B------:R-:W-:Y:S11]  /*4a40*/  BRA.U UP3, `(.L_x_79) ;  /* 0x0000000103107547 */ /* 0x000ff6000b800000 */
[----:B---3--:R-:W-:Y:S04]  /*4a50*/  MOV R0, UR40 ;  /* 0x0000002800007c02 */ /* 0x008fe80008000f00 */
[----:B------:R-:W-:Y:S04]  /*4a60*/  SHF.L.U32 R11, R0, 0x1f, RZ ;  /* 0x0000001f000b7819 */ /* 0x000fe800000006ff */
[----:B------:R-:W1:Y:S02]  /*4a70*/  SYNCS.PHASECHK.TRANS64.TRYWAIT P2, [UR21+0x68], R11 ;  /* 0x0000680bff0075a7 */ /* 0x000e640008041115 */
[----:B-1----:R-:W-:Y:S05]  /*4a80*/  @!P2 BRA `(.L_x_80) ;  /* 0x00000054004ca947 */ /* 0x002fea0003800000 */
.L_x_79:
[----:B------:R-:W-:Y:S05]  /*4a90*/  @!P1 BRA `(.L_x_81) ;  /* 0x0000000000309947 */ /* 0x000fea0003800000 */
[----:B------:R-:W-:Y:S01]  /*4aa0*/  ISETP.NE.U32.AND P1, PT, R2, RZ, PT ;  /* 0x000000ff0200720c */ /* 0x000fe20003f25070 */
[----:B------:R-:W4:Y:S01]  /*4ab0*/  LDCU.64 UR4, c[0x0][0x358] ;  /* 0x00006b00ff0477ac */ /* 0x000f220008000a00 */
[----:B------:R-:W-:Y:S02]  /*4ac0*/  IMAD.MOV.U32 R81, RZ, RZ, 0x1 ;  /* 0x00000001ff517424 */ /* 0x000fe400078e00ff */
[----:B------:R-:W-:Y:S11]  /*4ad0*/  ISETP.NE.AND.EX P1, PT, R3, RZ, PT, P1 ;  /* 0x000000ff0300720c */ /* 0x000ff60003f25310 */
[----:B------:R-:W-:Y:S02]  /*4ae0*/  @!UPT UIADD3 URZ, UPT, UPT, URZ, URZ, URZ ;  /* 0x000000fffffff290 */ /* 0x000fe4000fffe0ff */
[----:B-1----:R-:W1:Y:S01]  /*4af0*/  @P1 LDC.64 R10, c[0x0][0x888] ;  /* 0x00022200ff0a1b82 */ /* 0x002e620000000a00 */
[----:B---3--:R-:W-:Y:S04]  /*4b00*/  @P1 IMAD R0, R4, UR36, RZ ;  /* 0x0000002404001c24 */ /* 0x008fe8000f8e02ff */
[----:B-1----:R-:W-:Y:S04]  /*4b10*/  @P1 IMAD.WIDE R10, R0, 0x4, R10 ;  /* 0x00000004000a1825 */ /* 0x002fe800078e020a */
[----:B------:R-:W-:Y:S01]  /*4b20*/  HFMA2 R0, -RZ, RZ, 0, 5.9604644775390625e-08 ;  /* 0x00000001ff007431 */ /* 0x000fe200000001ff */
[----:B----45:R4:W5:Y:S04]  /*4b30*/  @P1 LDG.E R41, desc[UR4][R10.64] ;  /* 0x000000040a291981 */ /* 0x030968000c1e1900 */
[----:B------:R-:W-:Y:S01]  /*4b40*/  @!P1 PRMT R81, R0, 0x7610, R81 ;  /* 0x0000761000519816 */ /* 0x000fe20000000051 */
[----:B----4-:R-:W1:Y:S06]  /*4b50*/  @!P1 LDC R41, c[0x0][0x880] ;  /* 0x00022000ff299b82 */ /* 0x010e6c0000000800 */
.L_x_81:
[----:B-1---5:R-:W-:Y:S01]  /*4b60*/  @!P0 FSETP.EQ.AND P1, PT, R41, RZ, PT ;  /* 0x000000ff2900820b */ /* 0x022fe20003f22000 */
[----:B------:R-:W-:Y:S01]  /*4b70*/  @!UPT UIADD3 URZ, UPT, UPT, URZ, URZ, URZ ;  /* 0x000000fffffff290 */ /* 0x000fe2000fffe0ff */
[----:B------:R-:W-:Y:S11]  /*4b80*/  @!P0 BRA `(.L_x_82) ;  /* 0x0000000000188947 */ /* 0x000ff60003800000 */
[----:B------:R-:W-:Y:S02]  /*4b90*/  LOP3.LUT P0, RZ, R81, 0xff, RZ, 0xc0, !PT ;  /* 0x000000ff51ff7812 */ /* 0x000fe4000780c0ff */
[----:B------:R-:W-:Y:S04]  /*4ba0*/  ISETP.NE.U32.AND P1, PT, R2, RZ, PT ;  /* 0x000000ff0200720c */ /* 0x000fe80003f25070 */
[----:B------:R-:W-:Y:S04]  /*4bb0*/  ISETP.NE.AND.EX P1, PT, R3, RZ, PT, P1 ;  /* 0x000000ff0300720c */ /* 0x000fe80003f25310 */
[----:B------:R-:W-:Y:S03]  /*4bc0*/  PLOP3.LUT P1, PT, P1, PT, PT, 0x8, 0x80 ;  /* 0x000000000080781c */ /* 0x000fe60000f2e170 */
[----:B------:R-:W-:Y:S11]  /*4bd0*/  @P0 FSETP.EQ.AND P1, PT, R41, RZ, PT ;  /* 0x000000ff2900020b */ /* 0x000ff60003f22000 */
[----:B------:R-:W-:Y:S02]  /*4be0*/  @!UPT UIADD3 URZ, UPT, UPT, URZ, URZ, URZ ;  /* 0x000000fffffff290 */ /* 0x000fe4000fffe0ff */
.L_x_82:
[----:B------:R-:W1:Y:S01]  /*4bf0*/  SYNCS.PHASECHK.TRANS64.TRYWAIT P2, [UR21+0x40], R9 ;  /* 0x00004009ff0075a7 */ /* 0x000e620008041115 */
[----:B------:R-:W-:Y:S04]  /*4c00*/  ELECT P0, URZ, PT ;  /* 0x0000000000ff782f */ /* 0x000fe80003800000 */
[----:B------:R-:W-:Y:S11]  /*4c10*/  PLOP3.LUT P1, PT, P1, P0, PT, 0xf2, 0x2f ;  /* 0x00000000002f781c */ /* 0x000ff60000f21e72 */
[----:B------:R-:W-:Y:S02]  /*4c20*/  @!UPT UIADD3 URZ, UPT, UPT, URZ, URZ, URZ ;  /* 0x000000fffffff290 */ /* 0x000fe4000fffe0ff */
[----:B------:R-:W-:Y:S05]  /*4c30*/  @!P1 IADD3 R8, P0, PT, R16, 0x580, RZ ;  /* 0x0000058010089810 */ /* 0x000fea0007f1e0ff */
[----:B------:R-:W-:Y:S01]  /*4c40*/  @!P1 IMAD.X R6, RZ, RZ, R17, P0 ;  /* 0x000000ffff069224 */ /* 0x000fe200000e0611 */
[----:B-1----:R-:W-:Y:S07]  /*4c50*/  @!P2 BRA `(.L_x_83) ;  /* 0x0000005000f0a947 */ /* 0x002fee0003800000 */
.L_x_166:
[----:B------:R-:W-:Y:S01]  /*4c60*/  @!P1 R2UR UR5, R8 ;  /* 0x00000000080592ca */ /* 0x000fe200000e0000 */
[----:B------:R-:W-:Y:S01]  /*4c70*/  VOTEU.ALL UP0, P1 ;  /* 0x0000000000ff7886 */ /* 0x000fe20000800000 */
[----:B------:R-:W-:Y:S01]  /*4c80*/  @!P1 R2UR UR4, R6 ;  /* 0x00000000060492ca */ /* 0x000fe200000e0000 */
[----:B-1-3--:R-:W-:Y:S01]  /*4c90*/  @!P1 IMAD.MOV.U32 R0, RZ, RZ, 0x2000 ;  /* 0x00002000ff009424 */ /* 0x00afe200078e00ff */
[----:B------:R-:W-:Y:S01]  /*4ca0*/  UMOV UR8, 0x0 ;  /* 0x0000000000087882 */ /* 0x000fe20000000000 */
[----:B------:R-:W-:Y:S01]  /*4cb0*/  UMOV UR9, 0x10000000 ;  /* 0x1000000000097882 */ /* 0x000fe20000000000 */
[----:B------:R-:W-:Y:S01]  /*4cc0*/  @!UP0 UIADD3 UR32, UPT, UPT, UR21, 0x400, URZ ;  /* 0x0000040015208890 */ /* 0x000fe2000fffe0ff */
[----:B------:R-:W-:Y:S01]  /*4cd0*/  @!P1 IADD3 R8, P0, PT, R16, 0x580, RZ ;  /* 0x0000058010089810 */ /* 0x000fe20007f1e0ff */
[----:B------:R-:W-:Y:S01]  /*4ce0*/  VOTEU.ALL UP0, P1 ;  /* 0x0000000000ff7886 */ /* 0x000fe20000800000 */
[----:B------:R-:W-:Y:S03]  /*4cf0*/  UPRMT UR6, UR52, 0x654, UR33 ;  /* 0x0000065434067896 */ /* 0x000fe60008000021 */
[----:B------:R-:W-:Y:S02]  /*4d00*/  @!P1 IMAD.X R6, RZ, RZ, R17, P0 ;  /* 0x000000ffff069224 */ /* 0x000fe400000e0611 */
[----:B------:R-:W-:Y:S02]  /*4d10*/  IMAD.U32 R10, RZ, RZ, UR5 ;  /* 0x00000005ff0a7e24 */ /* 0x000fe4000f8e00ff */
[----:B------:R-:W-:Y:S03]  /*4d20*/  IMAD.U32 R11, RZ, RZ, UR4 ;  /* 0x00000004ff0b7e24 */ /* 0x000fe6000f8e00ff */
[----:B------:R-:W-:Y:S02]  /*4d30*/  @!P1 R2UR UR4, R10 ;  /* 0x000000000a0492ca */ /* 0x000fe400000e0000 */
[----:B------:R-:W-:Y:S11]  /*4d40*/  @!P1 R2UR UR5, R11 ;  /* 0x000000000b0592ca */ /* 0x000ff600000e0000 */
[----:B------:R-:W-:Y:S02]  /*4d50*/  @!UPT UIADD3 URZ, UPT, UPT, URZ, URZ, URZ ;  /* 0x000000fffffff290 */ /* 0x000fe4000fffe0ff */
[----:B------:R1:W-:Y:S01]  /*4d60*/  @!UP0 UTMALDG.3D [UR32], [UR4], desc[UR8] ;  /* 0x00000820040085b4 */ /* 0x0003e20008011000 */
[----:B------:R1:W-:Y:S01]  /*4d70*/  @!P1 SYNCS.ARRIVE.TRANS64.RED.A0TR RZ, [UR21+0x20], R0 ;  /* 0x00002000ffff99a7 */ /* 0x0003e20008300415 */
[----:B------:R-:W-:Y:S01]  /*4d80*/  SYNCS.ARRIVE.TRANS64.RED.A1T0 RZ, [UR6], RZ ;  /* 0x000000ffffff79a7 */ /* 0x000fe20008100406 */
[----:B------:R-:W3:Y:S02]  /*4d90*/  SYNCS.PHASECHK.TRANS64.TRYWAIT P2, [UR21+0x48], R9 ;  /* 0x00004809ff0075a7 */ /* 0x000ee40008041115 */
[----:B-1-3--:R-:W-:Y:S05]  /*4da0*/  @!P2 BRA `(.L_x_84) ;  /* 0x0000005000b4a947 */ /* 0x00afea0003800000 */
.L_x_168:
[----:B------:R-:W-:Y:S01]  /*4db0*/  @!P1 R2UR UR5, R8 ;  /* 0x00000000080592ca */ /* 0x000fe200000e0000 */
[----:B------:R-:W-:Y:S01]  /*4dc0*/  VOTEU.ALL UP0, P1 ;  /* 0x0000000000ff7886 */ /* 0x000fe20000800000 */
[----:B------:R-:W-:Y:S01]  /*4dd0*/  @!P1 R2UR UR4, R6 ;  /* 0x00000000060492ca */ /* 0x000fe200000e0000 */
[----:B-1----:R-:W-:Y:S01]  /*4de0*/  @!P1 IMAD.MOV.U32 R0, RZ, RZ, 0x2000 ;  /* 0x00002000ff009424 */ /* 0x002fe200078e00ff */
[----:B------:R-:W-:Y:S01]  /*4df0*/  UMOV UR8, 0x0 ;  /* 0x0000000000087882 */ /* 0x000fe20000000000 */
[----:B------:R-:W-:Y:S01]  /*4e00*/  UMOV UR9, 0x10000000 ;  /* 0x1000000000097882 */ /* 0x000fe20000000000 */
[----:B------:R-:W-:Y:S01]  /*4e10*/  @!UP0 UIADD3 UR26, UPT, UPT, UR34, 0x40, URZ ;  /* 0x00000040221a8890 */ /* 0x000fe2000fffe0ff */
[----:B------:R-:W-:Y:S01]  /*4e20*/  @!P1 IADD3 R8, P0, PT, R16, 0x580, RZ ;  /* 0x0000058010089810 */ /* 0x000fe20007f1e0ff */
[----:B------:R-:W-:Y:S01]  /*4e30*/  @!UP0 UIADD3 UR24, UPT, UPT, UR21, 0x2400, URZ ;  /* 0x0000240015188890 */ /* 0x000fe2000fffe0ff */
[----:B------:R-:W-:Y:S01]  /*4e40*/  VOTEU.ALL UP0, P1 ;  /* 0x0000000000ff7886 */ /* 0x000fe20000800000 */
[----:B------:R-:W-:Y:S01]  /*4e50*/  UMOV UR27, UR35 ;  /* 0x00000023001b7c82 */ /* 0x000fe20008000000 */
[----:B------:R-:W-:Y:S02]  /*4e60*/  UMOV UR28, UR36 ;  /* 0x00000024001c7c82 */ /* 0x000fe40008000000 */
[----:B------:R-:W-:Y:S01]  /*4e70*/  IMAD.U32 R10, RZ, RZ, UR5 ;  /* 0x00000005ff0a7e24 */ /* 0x000fe2000f8e00ff */
[----:B------:R-:W-:Y:S01]  /*4e80*/  UPRMT UR6, UR52, 0x654, UR25 ;  /* 0x0000065434067896 */ /* 0x000fe20008000019 */
[----:B------:R-:W-:Y:S02]  /*4e90*/  IMAD.U32 R11, RZ, RZ, UR4 ;  /* 0x00000004ff0b7e24 */ /* 0x000fe4000f8e00ff */
[----:B------:R-:W-:Y:S01]  /*4ea0*/  @!P1 IMAD.X R6, RZ, RZ, R17, P0 ;  /* 0x000000ffff069224 */ /* 0x000fe200000e0611 */
        /* <DEDUP_REMOVED lines=8> */
.L_x_170:
[----:B------:R-:W-:Y:S01]  /*4f30*/  @!P1 R2UR UR5, R8 ;  /* 0x00000000080592ca */ /* 0x000fe200000e0000 */
[----:B------:R-:W-:Y:S01]  /*4f40*/  VOTEU.ALL UP0, P1 ;  /* 0x0000000000ff7886 */ /* 0x000fe20000800000 */
[----:B------:R-:W-:Y:S01]  /*4f50*/  @!P1 R2UR UR4, R6 ;  /* 0x00000000060492ca */ /* 0x000fe200000e0000 */
[----:B-1----:R-:W-:Y:S01]  /*4f60*/  @!P1 IMAD.MOV.U32 R0, RZ, RZ, 0x2000 ;  /* 0x00002000ff009424 */ /* 0x002fe200078e00ff */
[----:B------:R-:W-:Y:S01]  /*4f70*/  UMOV UR8, 0x0 ;  /* 0x0000000000087882 */ /* 0x000fe20000000000 */
[----:B------:R-:W-:Y:S01]  /*4f80*/  UMOV UR9, 0x10000000 ;  /* 0x1000000000097882 */ /* 0x000fe20000000000 */
[----:B------:R-:W-:Y:S01]  /*4f90*/  @!UP0 UIADD3 UR18, UPT, UPT, UR34, 0x80, URZ ;  /* 0x0000008022128890 */ /* 0x000fe2000fffe0ff */
[----:B------:R-:W-:Y:S01]  /*4fa0*/  VIADD R14, R14, 0x1 ;  /* 0x000000010e0e7836 */ /* 0x000fe20000000000 */
[----:B------:R-:W-:Y:S01]  /*4fb0*/  @!UP0 UIADD3 UR16, UPT, UPT, UR21, 0x4400, URZ ;  /* 0x0000440015108890 */ /* 0x000fe2000fffe0ff */
[----:B------:R-:W-:Y:S01]  /*4fc0*/  VOTEU.ALL UP0, P1 ;  /* 0x0000000000ff7886 */ /* 0x000fe20000800000 */
[----:B------:R-:W-:Y:S01]  /*4fd0*/  UMOV UR19, UR35 ;  /* 0x0000002300137c82 */ /* 0x000fe20008000000 */
[----:B------:R-:W-:Y:S02]  /*4fe0*/  UMOV UR20, UR36 ;  /* 0x0000002400147c82 */ /* 0x000fe40008000000 */
[----:B------:R-:W-:Y:S01]  /*4ff0*/  IMAD.U32 R10, RZ, RZ, UR5 ;  /* 0x00000005ff0a7e24 */ /* 0x000fe2000f8e00ff */
[----:B------:R-:W-:Y:S01]  /*5000*/  UPRMT UR6, UR52, 0x654, UR17 ;  /* 0x0000065434067896 */ /* 0x000fe20008000011 */
        /* <DEDUP_REMOVED lines=9> */
.L_x_172:
[----:B------:R-:W-:Y:S01]  /*50a0*/  @!P1 IADD3 R6, P0, PT, R16, 0x580, RZ ;  /* 0x0000058010069810 */ /* 0x000fe20007f1e0ff */
[----:B------:R-:W-:Y:S01]  /*50b0*/  VOTEU.ALL UP0, P1 ;  /* 0x0000000000ff7886 */ /* 0x000fe20000800000 */
[----:B------:R-:W-:Y:S01]  /*50c0*/  UMOV UR6, 0x0 ;  /* 0x0000000000067882 */ /* 0x000fe20000000000 */
[----:B------:R-:W-:Y:S01]  /*50d0*/  UMOV UR7, 0x10000000 ;  /* 0x1000000000077882 */ /* 0x000fe20000000000 */
[----:B------:R-:W-:Y:S01]  /*50e0*/  @!P1 R2UR UR5, R6 ;  /* 0x00000000060592ca */ /* 0x000fe200000e0000 */
[----:B-1----:R-:W-:Y:S01]  /*50f0*/  @!P1 IMAD.X R0, RZ, RZ, R17, P0 ;  /* 0x000000ffff009224 */ /* 0x002fe200000e0611 */
[----:B------:R-:W-:Y:S01]  /*5100*/  @!UP0 UIADD3 UR10, UPT, UPT, UR34, 0xc0, URZ ;  /* 0x000000c0220a8890 */ /* 0x000fe2000fffe0ff */
[----:B------:R-:W-:Y:S01]  /*5110*/  R2UR UR16, R83 ;  /* 0x00000000531072ca */ /* 0x000fe200000e0000 */
[----:B------:R-:W-:Y:S01]  /*5120*/  @!UP0 UIADD3 UR8, UPT, UPT, UR21, 0x6400, URZ ;  /* 0x0000640015088890 */ /* 0x000fe2000fffe0ff */
[----:B------:R-:W-:Y:S01]  /*5130*/  ISETP.NE.AND P0, PT, R14, 0x2, PT ;  /* 0x000000020e00780c */ /* 0x000fe20003f05270 */
[----:B------:R-:W-:Y:S01]  /*5140*/  @!UP0 UIADD3 UR9, UPT, UPT, UR21, 0x38, URZ ;  /* 0x0000003815098890 */ /* 0x000fe2000fffe0ff */
[----:B------:R-:W-:Y:S01]  /*5150*/  @!P1 R2UR UR4, R0 ;  /* 0x00000000000492ca */ /* 0x000fe200000e0000 */
[----:B------:R-:W-:Y:S01]  /*5160*/  VOTEU.ALL UP0, P1 ;  /* 0x0000000000ff7886 */ /* 0x000fe20000800000 */
[----:B------:R-:W-:Y:S01]  /*5170*/  UMOV UR11, UR35 ;  /* 0x00000023000b7c82 */ /* 0x000fe20008000000 */
[----:B------:R-:W-:Y:S01]  /*5180*/  UMOV UR12, UR36 ;  /* 0x00000024000c7c82 */ /* 0x000fe20008000000 */
[----:B------:R-:W-:Y:S01]  /*5190*/  SEL R0, RZ, 0x1, P0 ;  /* 0x00000001ff007807 */ /* 0x000fe20000000000 */
[----:B------:R-:W-:Y:S01]  /*51a0*/  UPLOP3.LUT UP3, UPT, UPT, UPT, UPT, 0x80, 0x8 ;  /* 0x000000000008789c */ /* 0x000fe20003f6f070 */
[----:B------:R-:W-:Y:S01]  /*51b0*/  IMAD.U32 R8, RZ, RZ, UR5 ;  /* 0x00000005ff087e24 */ /* 0x000fe2000f8e00ff */
[----:B------:R-:W-:Y:S01]  /*51c0*/  LOP3.LUT R15, R15, 0x1, RZ, 0x3c, !PT ;  /* 0x000000010f0f7812 */ /* 0x000fe200078e3cff */
[----:B------:R-:W-:Y:S01]  /*51d0*/  UMOV UR36, UR29 ;  /* 0x0000001d00247c82 */ /* 0x000fe20008000000 */
[----:B------:R-:W-:Y:S01]  /*51e0*/  LOP3.LUT R13, R13, R0, RZ, 0x3c, !PT ;  /* 0x000000000d0d7212 */ /* 0x000fe200078e3cff */
[----:B------:R-:W-:Y:S01]  /*51f0*/  UIADD3 UR20, UPT, UPT, UR13, UR16, URZ ;  /* 0x000000100d147290 */ /* 0x000fe2000fffe0ff */
[----:B------:R-:W-:Y:S01]  /*5200*/  SEL R14, R14, RZ, P0 ;  /* 0x000000ff0e0e7207 */ /* 0x000fe20000000000 */
[----:B------:R-:W-:Y:S01]  /*5210*/  UIADD3 UR16, UPT, UPT, UR14, UR63, URZ ;  /* 0x0000003f0e107290 */ /* 0x000fe2000fffe0ff */
[----:B------:R-:W-:Y:S01]  /*5220*/  IMAD.U32 R9, RZ, RZ, UR4 ;  /* 0x00000004ff097e24 */ /* 0x000fe2000f8e00ff */
[----:B------:R-:W-:Y:S04]  /*5230*/  @!P1 R2UR UR4, R8 ;  /* 0x00000000080492ca */ /* 0x000fe800000e0000 */
[----:B------:R-:W-:Y:S11]  /*5240*/  @!P1 R2UR UR5, R9 ;  /* 0x00000000090592ca */ /* 0x000ff600000e0000 */
[----:B------:R-:W-:Y:S02]  /*5250*/  @!UPT UIADD3 URZ, UPT, UPT, URZ, URZ, URZ ;  /* 0x000000fffffff290 */ /* 0x000fe4000fffe0ff */
[----:B------:R3:W-:Y:S01]  /*5260*/  @!UP0 UTMALDG.3D [UR8], [UR4], desc[UR6] ;  /* 0x00000608040085b4 */ /* 0x0007e20008011000 */
[----:B------:R3:W-:Y:S01]  /*5270*/  @!P1 SYNCS.ARRIVE.TRANS64.RED.A0TR RZ, [UR21+0x38], R7 ;  /* 0x00003807ffff99a7 */ /* 0x0007e20008300415 */
[----:B------:R-:W-:Y:S01]  /*5280*/  SYNCS.ARRIVE.TRANS64.RED.A1T0 RZ, [UR37], RZ ;  /* 0x000000ffffff79a7 */ /* 0x000fe20008100425 */
[----:B------:R-:W-:Y:S05]  /*5290*/  BRA.U UP1, `(.L_x_87) ;  /* 0xfffffff101687547 */ /* 0x000fea000b83ffff */
[----:B------:R-:W-:-:S04]  /*52a0*/  SHF.L.U32 R3, R15, 0x1f, RZ ;  /* 0x0000001f0f037819 */ /* 0x000fc800000006ff */
[----:B------:R-:W1:Y:S02]  /*52b0*/  SYNCS.PHASECHK.TRANS64.TRYWAIT P0, [UR21+0x40], R3 ;  /* 0x00004003ff0075a7 */ /* 0x000e640008001115 */
[----:B-1----:R-:W-:Y:S05]  /*52c0*/  @!P0 BRA `(.L_x_88) ;  /* 0x0000004c00b48947 */ /* 0x002fea0003800000 */
.L_x_174:
[----:B------:R-:W4:Y:S02]  /*52d0*/  SYNCS.PHASECHK.TRANS64.TRYWAIT P0, [UR21+0x48], R3 ;  /* 0x00004803ff0075a7 */ /* 0x000f240008001115 */
[----:B----4-:R-:W-:Y:S05]  /*52e0*/  @!P0 BRA `(.L_x_89) ;  /* 0x0000004c00c48947 */ /* 0x010fea0003800000 */
.L_x_176:
[----:B------:R-:W4:Y:S02]  /*52f0*/  SYNCS.PHASECHK.TRANS64.TRYWAIT P0, [UR21+0x50], R3 ;  /* 0x00005003ff0075a7 */ /* 0x000f240008001115 */
[----:B----4-:R-:W-:Y:S05]  /*5300*/  @!P0 BRA `(.L_x_90) ;  /* 0x0000004c00d48947 */ /* 0x010fea0003800000 */
.L_x_178:
[----:B-1----:R-:W-:-:S07]  /*5310*/  MOV R0, UR21 ;  /* 0x0000001500007c02 */ /* 0x002fce0008000f00 */
.L_x_91:
[----:B-1----:R-:W-:-:S04]  /*5320*/  SHF.L.U32 R3, R15, 0x1f, RZ ;  /* 0x0000001f0f037819 */ /* 0x002fc800000006ff */
[----:B------:R1:W4:Y:S03]  /*5330*/  SYNCS.PHASECHK.TRANS64.TRYWAIT P0, [R0+URZ+0x58], R3 ;  /* 0x00005803000075a7 */ /* 0x00032600080011ff */
[----:B----4-:R-:W-:Y:S05]  /*5340*/  @!P0 NANOSLEEP.SYNCS 0x989680 ;  /* 0x009896800000895d */ /* 0x010fea0003900000 */
[----:B------:R-:W4:Y:S02]  /*5350*/  @!P0 SYNCS.PHASECHK.TRANS64 P0, [R0+URZ+0x58], R3 ;  /* 0x00005803000085a7 */ /* 0x000f2400080010ff */
[----:B--234-:R-:W-:Y:S05]  /*5360*/  @P0 EXIT ;  /* 0x000000000000094d */ /* 0x01cfea0003800000 */
[----:B------:R-:W-:Y:S05]  /*5370*/  BRA `(.L_x_91) ;  /* 0xfffffffc00e87947 */ /* 0x000fea000383ffff */
.L_x_76:
[----:B------:R-:W-:-:S06]  /*5380*/  UISETP.GE.AND UP0, UPT, UR17, 0x4, UPT ;  /* 0x000000041100788c */ /* 0x000fcc000bf06270 */
[----:B------:R-:W-:-:S13]  /*5390*/  PLOP3.LUT P0, PT, PT, PT, UP0, 0x80, 0x8 ;  /* 0x000000000008781c */ /* 0x000fda0003f0f008 */
[----:B-1----:R-:W-:Y:S05]  /*53a0*/  @!P0 EXIT ;  /* 0x000000000000894d */ /* 0x002fea0003800000 */
[----:B------:R-:W-:Y:S01]  /*53b0*/  BAR.SYNC.DEFER_BLOCKING 0x6, 0xa0 ;  /* 0x0182800000007b1d */ /* 0x000fe20000010000 */
[C---:B------:R-:W-:Y:S01]  /*53c0*/  IMAD.SHL.U32 R7, R93.reuse, 0x40, RZ ;  /* 0x000000405d077824 */ /* 0x040fe200078e00ff */
[----:B------:R-:W-:Y:S01]  /*53d0*/  SHF.R.U32.HI R3, RZ, 0x1, R93 ;  /* 0x00000001ff037819 */ /* 0x000fe2000001165d */
[C---:B------:R-:W-:Y:S01]  /*53e0*/  IMAD.U32 R37, R93.reuse, 0x10000, RZ ;  /* 0x000100005d257824 */ /* 0x040fe200078e00ff */
[C---:B------:R-:W-:Y:S01]  /*53f0*/  R2P PR, R93.reuse, 0x6 ;  /* 0x000000065d007804 */ /* 0x040fe20000000000 */
[----:B------:R-:W-:Y:S01]  /*5400*/  IMAD.SHL.U32 R80, R93, 0x20, RZ ;  /* 0x000000205d507824 */ /* 0x000fe200078e00ff */
[----:B------:R-:W-:Y:S01]  /*5410*/  UMOV UR44, 0x400 ;  /* 0x00000400002c7882 */ /* 0x000fe20000000000 */
[----:B------:R-:W1:Y:S01]  /*5420*/  LDCU.64 UR4, c[0x0][0x890] ;  /* 0x00011200ff0477ac */ /* 0x000e620008000a00 */
[----:B------:R-:W2:Y:S01]  /*5430*/  LDC.64 R78, c[0x0][0x8b0] ;  /* 0x00022c00ff4e7b82 */ /* 0x000ea20000000a00 */
[C---:B------:R-:W-:Y:S01]  /*5440*/  LOP3.LUT R2, R7.reuse, 0x1c0, RZ, 0xc0, !PT ;  /* 0x000001c007027812 */ /* 0x040fe200078ec0ff */
[----:B------:R-:W-:Y:S01]  /*5450*/  IMAD.MOV.U32 R91, RZ, RZ, 0x20 ;  /* 0x00000020ff5b7424 */ /* 0x000fe200078e00ff */
[----:B------:R-:W-:Y:S01]  /*5460*/  ULEA UR44, UR52, UR44, 0x18 ;  /* 0x0000002c342c7291 */ /* 0x000fe2000f8ec0ff */
[----:B------:R-:W-:Y:S01]  /*5470*/  LOP3.LUT R7, R7, 0x200, RZ, 0xc0, !PT ;  /* 0x0000020007077812 */ /* 0x000fe200078ec0ff */
[----:B------:R-:W-:Y:S01]  /*5480*/  IMAD.MOV.U32 R90, RZ, RZ, 0x1 ;  /* 0x00000001ff5a7424 */ /* 0x000fe200078e00ff */
[----:B------:R-:W-:Y:S01]  /*5490*/  LOP3.LUT R3, R2, 0x8, R3, 0xf8, !PT ;  /* 0x0000000802037812 */ /* 0x000fe200078ef803 */
[----:B------:R-:W-:Y:S01]  /*54a0*/  IMAD.SHL.U32 R2, R93, 0x8, RZ ;  /* 0x000000085d027824 */ /* 0x000fe200078e00ff */
[----:B------:R-:W3:Y:S01]  /*54b0*/  LDC.64 R76, c[0x0][0x8a8] ;  /* 0x00022a00ff4c7b82 */ /* 0x000ee20000000a00 */
[----:B------:R-:W-:Y:S01]  /*54c0*/  LOP3.LUT R37, R37, 0x600000, RZ, 0xc0, !PT ;  /* 0x0060000025257812 */ /* 0x000fe200078ec0ff */
[----:B------:R-:W-:Y:S01]  /*54d0*/  IMAD.MOV.U32 R36, RZ, RZ, RZ ;  /* 0x000000ffff247224 */ /* 0x000fe200078e00ff */
[----:B------:R-:W-:-:S02]  /*54e0*/  LOP3.LUT R80, R7, 0xc00, R80, 0xf8, !PT ;  /* 0x00000c0007507812 */ /* 0x000fc400078ef850 */
[----:B------:R-:W-:Y:S02]  /*54f0*/  CS2R R88, SRZ ;  /* 0x0000000000587805 */ /* 0x000fe4000001ff00 */
[----:B------:R-:W-:Y:S01]  /*5500*/  LOP3.LUT R3, R3, 0x38, R2, 0x78, !PT ;  /* 0x0000003803037812 */ /* 0x000fe200078e7802 */
[----:B------:R-:W-:Y:S01]  /*5510*/  IMAD.MOV.U32 R87, RZ, RZ, RZ ;  /* 0x000000ffff577224 */ /* 0x000fe200078e00ff */
[----:B------:R-:W-:Y:S01]  /*5520*/  SEL R92, R91, 0xffffffe0, !P2 ;  /* 0xffffffe05b5c7807 */ /* 0x000fe20005000000 */
[----:B------:R-:W4:Y:S01]  /*5530*/  LDS R0, [UR44+0x120] ;  /* 0x0001202cff007984 */ /* 0x000f220008000800 */
[----:B-1----:R-:W-:Y:S01]  /*5540*/  IMAD.U32 R95, RZ, RZ, UR4 ;  /* 0x00000004ff5f7e24 */ /* 0x002fe2000f8e00ff */
[----:B------:R-:W-:Y:S01]  /*5550*/  UIADD3 UR4, UPT, UPT, UR44, 0x400, URZ ;  /* 0x000004002c047890 */ /* 0x000fe2000fffe0ff */
[----:B------:R-:W-:Y:S01]  /*5560*/  LOP3.LUT R80, R80, R3, RZ, 0xfc, !PT ;  /* 0x0000000350507212 */ /* 0x000fe200078efcff */
[----:B------:R-:W-:Y:S01]  /*5570*/  IMAD.U32 R94, RZ, RZ, UR5 ;  /* 0x00000005ff5e7e24 */ /* 0x000fe2000f8e00ff */
[----:B------:R-:W-:Y:S01]  /*5580*/  LOP3.LUT R93, R93, 0x60, RZ, 0xc0, !PT ;  /* 0x000000605d5d7812 */ /* 0x000fe200078ec0ff */
[----:B------:R-:W1:Y:S01]  /*5590*/  LDCU UR60, c[0x0][0x370] ;  /* 0x00006e00ff3c77ac */ /* 0x000e620008000800 */
[----:B------:R-:W-:Y:S01]  /*55a0*/  SEL R91, R91, 0xffffffe0, !P1 ;  /* 0xffffffe05b5b7807 */ /* 0x000fe20004800000 */
[----:B------:R-:W-:Y:S01]  /*55b0*/  IMAD.U32 R85, RZ, RZ, UR4 ;  /* 0x00000004ff557e24 */ /* 0x000fe2000f8e00ff */
[----:B------:R-:W1:Y:S01]  /*55c0*/  LDCU UR43, c[0x0][0xb0c] ;  /* 0x00016180ff2b77ac */ /* 0x000e620008000800 */
[----:B------:R-:W1:Y:S01]  /*55d0*/  LDCU UR39, c[0x0][0xb30] ;  /* 0x00016600ff2777ac */ /* 0x000e620008000800 */
[----:B------:R-:W1:Y:S01]  /*55e0*/  LDCU.64 UR54, c[0x0][0x888] ;  /* 0x00011100ff3677ac */ /* 0x000e620008000a00 */
[----:B------:R-:W1:Y:S01]  /*55f0*/  LDCU.64 UR40, c[0x0][0xb28] ;  /* 0x00016500ff2877ac */ /* 0x000e620008000a00 */
[----:B------:R-:W1:Y:S01]  /*5600*/  LDCU.128 UR56, c[0x0][0xb10] ;  /* 0x00016200ff3877ac */ /* 0x000e620008000c00 */
[----:B------:R-:W1:Y:S01]  /*5610*/  LDCU UR53, c[0x0][0x374] ;  /* 0x00006e80ff3577ac */ /* 0x000e620008000800 */
[----:B------:R-:W-:Y:S01]  /*5620*/  UMOV UR47, URZ ;  /* 0x000000ff002f7c82 */ /* 0x000fe20008000000 */
[----:B------:R-:W-:Y:S01]  /*5630*/  UMOV UR46, URZ ;  /* 0x000000ff002e7c82 */ /* 0x000fe20008000000 */
[----:B-1234-:R-:W-:-:S07]  /*5640*/  IMAD.IADD R37, R0, 0x1, R37 ;  /* 0x0000000100257824 */ /* 0x01efce00078e0225 */
.L_x_135:
[C---:B------:R-:W-:Y:S02]  /*5650*/  LEA R3, R87.reuse, UR44, 0x3 ;  /* 0x0000002c57037c11 */ /* 0x040fe4000f8e18ff */
[----:B------:R-:W-:Y:S02]  /*5660*/  SHF.L.U32 R0, R88, 0x1f, RZ ;  /* 0x0000001f58007819 */ /* 0x000fe400000006ff */
[----:B------:R-:W-:Y:S02]  /*5670*/  LEA R5, R87, UR44, 0x4 ;  /* 0x0000002c57057c11 */ /* 0x000fe4000f8e20ff */
[----:B-1----:R-:W1:Y:S02]  /*5680*/  SYNCS.PHASECHK.TRANS64.TRYWAIT P0, [R3+URZ+0x70], R0 ;  /* 0x00007000030075a7 */ /* 0x002e6400080011ff */
[----:B-1----:R-:W-:Y:S05]  /*5690*/  @!P0 BRA `(.L_x_92) ;  /* 0x0000004c00088947 */ /* 0x002fea0003800000 */
.L_x_179:
[----:B------:R-:W2:Y:S01]  /*56a0*/  LDS.128 R4, [R5+0x100] ;  /* 0x0001000005047984 */ /* 0x000ea20000000c00 */
[----:B------:R-:W-:Y:S01]  /*56b0*/  UISETP.GE.AND UP0, UPT, UR42, 0x1, UPT ;  /* 0x000000012a00788c */ /* 0x000fe2000bf06270 */
[----:B------:R-:W-:Y:S01]  /*56c0*/  @!PT LDS RZ, [RZ] ;  /* 0x00000000fffff984 */ /* 0x000fe20000000800 */
[----:B------:R-:W-:Y:S01]  /*56d0*/  @!PT LDS RZ, [RZ] ;  /* 0x00000000fffff984 */ /* 0x000fe20000000800 */
[----:B------:R-:W-:Y:S01]  /*56e0*/  @!PT LDS RZ, [RZ] ;  /* 0x00000000fffff984 */ /* 0x000fe20000000800 */
[----:B------:R-:W-:Y:S01]  /*56f0*/  @!PT LDS RZ, [RZ] ;  /* 0x00000000fffff984 */ /* 0x000fe20000000800 */
[----:B------:R3:W-:Y:S06]  /*5700*/  MEMBAR.ALL.CTA ;  /* 0x0000000000007992 */ /* 0x0007ec0000008000 */
[----:B---3--:R-:W3:Y:S01]  /*5710*/  FENCE.VIEW.ASYNC.S ;  /* 0x00000000000073c6 */ /* 0x008ee20000000000 */
[----:B--2---:R-:W-:Y:S11]  /*5720*/  LOP3.LUT P0, RZ, R6, 0x1, RZ, 0xc0, !PT ;  /* 0x0000000106ff7812 */ /* 0x004ff6000780c0ff */
[----:B------:R-:W-:Y:S02]  /*5730*/  @!UPT UIADD3 URZ, UPT, UPT, URZ, URZ, URZ ;  /* 0x000000fffffff290 */ /* 0x000fe4000fffe0ff */
[----:B---3--:R-:W-:Y:S01]  /*5740*/  VOTEU.ANY UP1, P0 ;  /* 0x0000000000ff7886 */ /* 0x008fe20000020100 */
[----:B------:R-:W-:Y:S01]  /*5750*/  PLOP3.LUT P0, PT, PT, PT, UP1, 0x80, 0x8 ;  /* 0x000000000008781c */ /* 0x000fe20003f0f018 */
[----:B------:R-:W-:Y:S11]  /*5760*/  UP2UR UR62, UPR, URZ, 0x2 ;  /* 0x00000002ff3e7883 */ /* 0x000ff60008000000 */
[----:B------:R-:W-:Y:S01]  /*5770*/  @!UPT UIADD3 URZ, UPT, UPT, URZ, URZ, URZ ;  /* 0x000000fffffff290 */ /* 0x000fe2000fffe0ff */
[----:B-1----:R-:W-:Y:S02]  /*5780*/  @P0 SHF.R.U32.HI R0, RZ, 0x10, R5 ;  /* 0x00000010ff000819 */ /* 0x002fe40000011605 */
        /* <DEDUP_REMOVED lines=12> */
[----:B------:R-:W2:Y:S01]  /*5850*/  LDCU UR12, c[0x0][0xb20] ;  /* 0x00016400ff0c77ac */ /* 0x000ea20008000800 */
[----:B------:R-:W-:Y:S02]  /*5860*/  UIMAD.WIDE.U32 UR4, UR53, UR59, URZ ;  /* 0x0000003b350472a5 */ /* 0x000fe4000f8e00ff */
[----:B------:R-:W-:Y:S02]  /*5870*/  UIMAD.WIDE.U32 UR6, UR60, UR56, URZ ;  /* 0x000000383c0672a5 */ /* 0x000fe4000f8e00ff */
[----:B------:R-:W-:Y:S02]  /*5880*/  UISETP.NE.AND UP0, UPT, UR58, 0x1, UPT ;  /* 0x000000013a00788c */ /* 0x000fe4000bf05270 */
[----:B------:R-:W-:Y:S02]  /*5890*/  UIMAD.WIDE.U32 UR8, UR37, UR59, URZ ;  /* 0x0000003b250872a5 */ /* 0x000fe4000f8e00ff */
[----:B------:R-:W-:Y:S02]  /*58a0*/  UIMAD.WIDE.U32 UR10, UR38, UR56, URZ ;  /* 0x00000038260a72a5 */ /* 0x000fe4000f8e00ff */
[----:B------:R-:W-:Y:S02]  /*58b0*/  UISETP.NE.AND UP1, UPT, UR43, 0x1, UPT ;  /* 0x000000012b00788c */ /* 0x000fe4000bf25270 */
[----:B------:R-:W-:Y:S01]  /*58c0*/  UISETP.NE.AND UP2, UPT, UR42, 0x1, UPT ;  /* 0x000000012a00788c */ /* 0x000fe2000bf45270 */
[----:B------:R-:W-:Y:S02]  /*58d0*/  UMOV UR4, UR5 ;  /* 0x0000000500047c82 */ /* 0x000fe40008000000 */
[----:B--2---:R-:W-:Y:S03]  /*58e0*/  USHF.R.U32.HI UR5, URZ, UR12, UR4 ;  /* 0x0000000cff057299 */ /* 0x004fe60008011604 */
[----:B------:R-:W-:Y:S02]  /*58f0*/  UMOV UR4, UR7 ;  /* 0x0000000700047c82 */ /* 0x000fe40008000000 */
[----:B------:R-:W-:Y:S02]  /*5900*/  USHF.R.U32.HI UR7, URZ, UR57, UR4 ;  /* 0x00000039ff077299 */ /* 0x000fe40008011604 */
[----:B------:R-:W-:Y:S02]  /*5910*/  USEL UR4, UR53, UR5, !UP0 ;  /* 0x0000000535047287 */ /* 0x000fe4000c000000 */
[----:B------:R-:W-:Y:S01]  /*5920*/  USEL UR7, UR60, UR7, !UP1 ;  /* 0x000000073c077287 */ /* 0x000fe2000c800000 */
[----:B------:R-:W-:Y:S01]  /*5930*/  UMOV UR5, UR9 ;  /* 0x0000000900057c82 */ /* 0x000fe20008000000 */
[----:B------:R-:W-:Y:S02]  /*5940*/  UIMAD.WIDE.U32 UR8, UR4, UR40, URZ ;  /* 0x00000028040872a5 */ /* 0x000fe4000f8e00ff */
[----:B------:R-:W-:Y:S03]  /*5950*/  USHF.R.U32.HI UR6, URZ, UR12, UR5 ;  /* 0x0000000cff067299 */ /* 0x000fe60008011605 */
[----:B------:R-:W-:Y:S01]  /*5960*/  UMOV UR5, UR11 ;  /* 0x0000000b00057c82 */ /* 0x000fe20008000000 */
[----:B------:R-:W-:Y:S02]  /*5970*/  UIMAD.WIDE.U32 UR10, UR7, UR40, URZ ;  /* 0x00000028070a72a5 */ /* 0x000fe4000f8e00ff */
[----:B------:R-:W-:Y:S02]  /*5980*/  USHF.R.U32.HI UR12, URZ, UR57, UR5 ;  /* 0x00000039ff0c7299 */ /* 0x000fe40008011605 */
[----:B------:R-:W-:Y:S01]  /*5990*/  USEL UR6, UR37, UR6, !UP0 ;  /* 0x0000000625067287 */ /* 0x000fe2000c000000 */
[----:B------:R-:W-:Y:S02]  /*59a0*/  UMOV UR5, UR9 ;  /* 0x0000000900057c82 */ /* 0x000fe40008000000 */
[----:B------:R-:W-:Y:S01]  /*59b0*/  UMOV UR10, UR11 ;  /* 0x0000000b000a7c82 */ /* 0x000fe20008000000 */
[----:B------:R-:W-:Y:S02]  /*59c0*/  @UP2 USHF.R.U32.HI UR4, URZ, UR41, UR5 ;  /* 0x00000029ff042299 */ /* 0x000fe40008011605 */
[----:B------:R-:W-:Y:S02]  /*59d0*/  @UP2 USHF.R.U32.HI UR7, URZ, UR41, UR10 ;  /* 0x00000029ff072299 */ /* 0x000fe4000801160a */
[----:B------:R-:W-:Y:S02]  /*59e0*/  UIMAD UR4, UR42, UR4, URZ ;  /* 0x000000042a0472a4 */ /* 0x000fe4000f8e02ff */
        /* <DEDUP_REMOVED lines=8> */
[----:B------:R-:W-:Y:S02]  /*5a70*/  USEL UR11, UR6, UR4, !UP2 ;  /* 0x00000004060b7287 */ /* 0x000fe4000d000000 */
[----:B------:R-:W-:Y:S02]  /*5a80*/  UIADD3 UR8, UPT, UPT, -UR5, URZ, URZ ;  /* 0x000000ff05087290 */ /* 0x000fe4000fffe1ff */
[----:B------:R-:W-:Y:S01]  /*5a90*/  UIADD3 UR10, UPT, UPT, -UR11, URZ, URZ ;  /* 0x000000ff0b0a7290 */ /* 0x000fe2000fffe1ff */
[----:B------:R-:W-:Y:S01]  /*5aa0*/  @!UP0 UMOV UR4, UR9 ;  /* 0x0000000900048c82 */ /* 0x000fe20008000000 */
[----:B------:R-:W-:Y:S02]  /*5ab0*/  UIADD3 UR9, UPT, UPT, -UR6, URZ, URZ ;  /* 0x000000ff06097290 */ /* 0x000fe4000fffe1ff */
[----:B------:R-:W-:Y:S02]  /*5ac0*/  @!UP0 USHF.R.U32.HI UR4, URZ, UR41, UR4 ;  /* 0x00000029ff048299 */ /* 0x000fe40008011604 */
[----:B------:R-:W-:Y:S02]  /*5ad0*/  UIMAD UR10, UR42, UR10, UR6 ;  /* 0x0000000a2a0a72a4 */ /* 0x000fe4000f8e0206 */
[----:B------:R-:W-:Y:S04]  /*5ae0*/  @!UP0 USEL UR4, UR5, UR4, !UP2 ;  /* 0x0000000405048287 */ /* 0x000fe8000d000000 */
[----:B------:R-:W-:Y:S02]  /*5af0*/  @!UP0 UIMAD UR10, UR7, UR10, UR4 ;  /* 0x0000000a070a82a4 */ /* 0x000fe4000f8e0204 */
[----:B------:R-:W-:Y:S02]  /*5b00*/  @!UP0 UIADD3 UR11, UPT, UPT, UR11, -UR4, URZ ;  /* 0x800000040b0b8290 */ /* 0x000fe4000fffe0ff */
[----:B------:R-:W-:Y:S02]  /*5b10*/  UIMAD UR7, UR43, UR8, UR38 ;  /* 0x000000082b0772a4 */ /* 0x000fe4000f8e0226 */
[----:B------:R-:W-:Y:S02]  /*5b20*/  @!UP0 UIMAD UR6, UR11, UR42, UR5 ;  /* 0x0000002a0b0682a4 */ /* 0x000fe4000f8e0205 */
[----:B------:R-:W-:Y:S01]  /*5b30*/  UIMAD UR4, UR58, UR9, UR37 ;  /* 0x000000093a0472a4 */ /* 0x000fe2000f8e0225 */
[----:B------:R-:W-:Y:S02]  /*5b40*/  @!UP0 UMOV UR5, UR10 ;  /* 0x0000000a00058c82 */ /* 0x000fe40008000000 */
[----:B------:R-:W-:Y:S02]  /*5b50*/  UIMAD UR38, UR5, UR43, UR7 ;  /* 0x0000002b052672a4 */ /* 0x000fe4000f8e0207 */
[----:B------:R-:W-:Y:S11]  /*5b60*/  UIMAD UR37, UR6, UR58, UR4 ;  /* 0x0000003a062572a4 */ /* 0x000ff6000f8e0204 */
[----:B------:R-:W-:Y:S01]  /*5b70*/  @!UPT UIADD3 URZ, UPT, UPT, URZ, URZ, URZ ;  /* 0x000000fffffff290 */ /* 0x000fe2000fffe0ff */
.L_x_93:
[----:B------:R-:W-:Y:S01]  /*5b80*/  UISETP.NE.AND UP0, UPT, UR39, 0x1, UPT ;  /* 0x000000012700788c */ /* 0x000fe2000bf05270 */
[----:B------:R-:W-:Y:S01]  /*5b90*/  LOP3.LUT P0, RZ, R85, 0x3f0, RZ, 0xc0, !PT ;  /* 0x000003f055ff7812 */ /* 0x000fe2000780c0ff */
[----:B------:R-:W-:Y:S01]  /*5ba0*/  USHF.L.U32 UR50, UR16, 0x6, URZ ;  /* 0x0000000610327899 */ /* 0x000fe200080006ff */
[----:B------:R-:W-:Y:S01]  /*5bb0*/  BSSY.RECONVERGENT B6, `(.L_x_94) ;  /* 0x0000034000067945 */ /* 0x000fe20003800200 */
[----:B------:R-:W-:Y:S01]  /*5bc0*/  USHF.L.U32 UR49, UR20, 0x8, URZ ;  /* 0x0000000814317899 */ /* 0x000fe200080006ff */
[----:B------:R-:W-:Y:S06]  /*5bd0*/  IADD3 R87, PT, PT, R87, 0x1, RZ ;  /* 0x0000000157577810 */ /* 0x000fec0007ffe0ff */
[----:B------:R-:W2:Y:S01]  /*5be0*/  @!UP0 LDCU.128 UR12, c[0x0][0xb10] ;  /* 0x00016200ff0c87ac */ /* 0x000ea20008000c00 */
[----:B------:R-:W3:Y:S01]  /*5bf0*/  @!UP0 LDCU UR5, c[0x0][0xb0c] ;  /* 0x00016180ff0587ac */ /* 0x000ee20008000800 */
[----:B------:R-:W4:Y:S01]  /*5c00*/  @!UP0 LDCU UR10, c[0x0][0xb20] ;  /* 0x00016400ff0a87ac */ /* 0x000f220008000800 */
[----:B--2---:R-:W-:Y:S02]  /*5c10*/  UIMAD.WIDE.U32 UR8, UR38, UR12, URZ ;  /* 0x0000000c260872a5 */ /* 0x004fe4000f8e00ff */
[----:B------:R-:W-:Y:S02]  /*5c20*/  UIMAD.WIDE.U32 UR6, UR37, UR15, URZ ;  /* 0x0000000f250672a5 */ /* 0x000fe4000f8e00ff */
[----:B------:R-:W-:Y:S03]  /*5c30*/  @!UP0 UISETP.NE.AND UP1, UPT, UR14, 0x1, UPT ;  /* 0x000000010e00888c */ /* 0x000fe6000bf25270 */
[----:B------:R-:W-:Y:S01]  /*5c40*/  @!UP0 UMOV UR4, UR9 ;  /* 0x0000000900048c82 */ /* 0x000fe20008000000 */
[----:B---3--:R-:W-:Y:S02]  /*5c50*/  @!UP0 UISETP.NE.AND UP2, UPT, UR5, 0x1, UPT ;  /* 0x000000010500888c */ /* 0x008fe4000bf45270 */
[----:B------:R-:W-:Y:S01]  /*5c60*/  @!UP0 USHF.R.U32.HI UR4, URZ, UR13, UR4 ;  /* 0x0000000dff048299 */ /* 0x000fe20008011604 */
[----:B------:R-:W-:Y:S02]  /*5c70*/  @!UP0 UMOV UR6, UR7 ;  /* 0x0000000700068c82 */ /* 0x000fe40008000000 */
[----:B----4-:R-:W-:Y:S02]  /*5c80*/  @!UP0 USHF.R.U32.HI UR6, URZ, UR10, UR6 ;  /* 0x0000000aff068299 */ /* 0x010fe40008011606 */
[----:B------:R-:W-:Y:S02]  /*5c90*/  @!UP0 USEL UR7, UR38, UR4, !UP2 ;  /* 0x0000000426078287 */ /* 0x000fe4000d000000 */
[----:B------:R-:W-:Y:S04]  /*5ca0*/  @!UP0 USEL UR6, UR37, UR6, !UP1 ;  /* 0x0000000625068287 */ /* 0x000fe8000c800000 */
[----:B------:R-:W-:Y:S02]  /*5cb0*/  @!UP0 UIADD3 UR4, UPT, UPT, -UR7, UR6, URZ ;  /* 0x0000000607048290 */ /* 0x000fe4000fffe1ff */
[----:B------:R-:W-:Y:S02]  /*5cc0*/  @!UP0 UIADD3 UR6, UPT, UPT, UR7, -UR6, URZ ;  /* 0x8000000607068290 */ /* 0x000fe4000fffe0ff */
[----:B------:R-:W-:Y:S02]  /*5cd0*/  @!UP0 UIMAD UR38, UR4, UR5, UR38 ;  /* 0x00000005042682a4 */ /* 0x000fe4000f8e0226 */
[----:B------:R-:W-:Y:S01]  /*5ce0*/  @!UP0 UIMAD UR37, UR6, UR14, UR37 ;  /* 0x0000000e062582a4 */ /* 0x000fe2000f8e0225 */
[----:B------:R-:W-:Y:S11]  /*5cf0*/  @!P0 BRA `(.L_x_95) ;  /* 0x00000000007c8947 */ /* 0x000ff60003800000 */
[----:B------:R-:W2:Y:S01]  /*5d00*/  LDCU.64 UR8, c[0x4][0x80] ;  /* 0x01001000ff0877ac */ /* 0x000ea20008000a00 */
[----:B------:R-:W-:Y:S01]  /*5d10*/  MOV R2, 0x0 ;  /* 0x0000000000027802 */ /* 0x000fe20000000f00 */
[----:B------:R-:W-:Y:S02]  /*5d20*/  HFMA2 R12, -RZ, RZ, 0, 5.9604644775390625e-08 ;  /* 0x00000001ff0c7431 */ /* 0x000fe400000001ff */
[----:B------:R-:W-:Y:S01]  /*5d30*/  IMAD.MOV.U32 R8, RZ, RZ, 0x70 ;  /* 0x00000070ff087424 */ /* 0x000fe200078e00ff */
[----:B------:R3:W4:Y:S01]  /*5d40*/  LDC.64 R14, c[0x4][R2] ;  /* 0x01000000020e7b82 */ /* 0x0007220000000a00 */
[----:B------:R-:W1:Y:S01]  /*5d50*/  LDCU.64 UR6, c[0x4][0x88] ;  /* 0x01001100ff0677ac */ /* 0x000e620008000a00 */
[----:B------:R-:W-:Y:S01]  /*5d60*/  IMAD.MOV.U32 R13, RZ, RZ, RZ ;  /* 0x000000ffff0d7224 */ /* 0x000fe200078e00ff */
[----:B------:R-:W1:Y:S01]  /*5d70*/  LDCU.64 UR4, c[0x4][0x8] ;  /* 0x01000100ff0477ac */ /* 0x000e620008000a00 */
[----:B--2---:R-:W-:Y:S01]  /*5d80*/  MOV R5, UR9 ;  /* 0x0000000900057c02 */ /* 0x004fe20008000f00 */
[----:B------:R-:W-:Y:S01]  /*5d90*/  IMAD.U32 R4, RZ, RZ, UR8 ;  /* 0x00000008ff047e24 */ /* 0x000fe2000f8e00ff */
[----:B-1----:R-:W-:Y:S01]  /*5da0*/  MOV R7, UR7 ;  /* 0x0000000700077c02 */ /* 0x002fe20008000f00 */
[----:B------:R-:W-:Y:S01]  /*5db0*/  IMAD.U32 R6, RZ, RZ, UR6 ;  /* 0x00000006ff067e24 */ /* 0x000fe2000f8e00ff */
[----:B------:R-:W-:Y:S01]  /*5dc0*/  MOV R11, UR5 ;  /* 0x00000005000b7c02 */ /* 0x000fe20008000f00 */
[----:B------:R-:W-:Y:S02]  /*5dd0*/  IMAD.U32 R10, RZ, RZ, UR4 ;  /* 0x00000004ff0a7e24 */ /* 0x000fe4000f8e00ff */
[----:B------:R-:W-:Y:S07]  /*5de0*/  LEPC R20, `(.L_x_96) ;  /* 0x000000001014794e */ /* 0x000fee0000000000 */
[----:B---345:R-:W-:Y:S05]  /*5df0*/  CALL.ABS.NOINC R14 ;  /* 0x000000000e007343 */ /* 0x038fea0003c00000 */
.L_x_96:
[----:B------:R-:W1:Y:S01]  /*5e00*/  LDCU.64 UR8, c[0x4][0x80] ;  /* 0x01001000ff0877ac */ /* 0x000e620008000a00 */
[----:B------:R-:W2:Y:S01]  /*5e10*/  LDC.64 R2, c[0x4][R2] ;  /* 0x0100000002027b82 */ /* 0x000ea20000000a00 */
[----:B------:R-:W-:Y:S02]  /*5e20*/  HFMA2 R12, -RZ, RZ, 0, 5.9604644775390625e-08 ;  /* 0x00000001ff0c7431 */ /* 0x000fe400000001ff */
[----:B------:R-:W-:Y:S02]  /*5e30*/  IMAD.MOV.U32 R8, RZ, RZ, 0x70 ;  /* 0x00000070ff087424 */ /* 0x000fe400078e00ff */
[----:B------:R-:W-:Y:S01]  /*5e40*/  IMAD.MOV.U32 R13, RZ, RZ, RZ ;  /* 0x000000ffff0d7224 */ /* 0x000fe200078e00ff */
[----:B------:R-:W3:Y:S01]  /*5e50*/  LDCU.64 UR6, c[0x4][0x88] ;  /* 0x01001100ff0677ac */ /* 0x000ee20008000a00 */
[----:B------:R-:W4:Y:S01]  /*5e60*/  LDCU.64 UR4, c[0x4][0x8] ;  /* 0x01000100ff0477ac */ /* 0x000f220008000a00 */
[----:B-1----:R-:W-:Y:S02]  /*5e70*/  MOV R4, UR8 ;  /* 0x0000000800047c02 */ /* 0x002fe40008000f00 */
[----:B------:R-:W-:Y:S02]  /*5e80*/  MOV R5, UR9 ;  /* 0x0000000900057c02 */ /* 0x000fe40008000f00 */
[----:B---3--:R-:W-:Y:S01]  /*5e90*/  MOV R7, UR7 ;  /* 0x0000000700077c02 */ /* 0x008fe20008000f00 */
[----:B------:R-:W-:Y:S01]  /*5ea0*/  IMAD.U32 R6, RZ, RZ, UR6 ;  /* 0x00000006ff067e24 */ /* 0x000fe2000f8e00ff */
[----:B----4-:R-:W-:Y:S01]  /*5eb0*/  MOV R11, UR5 ;  /* 0x00000005000b7c02 */ /* 0x010fe20008000f00 */
[----:B------:R-:W-:Y:S02]  /*5ec0*/  IMAD.U32 R10, RZ, RZ, UR4 ;  /* 0x00000004ff0a7e24 */ /* 0x000fe4000f8e00ff */
[----:B------:R-:W-:Y:S07]  /*5ed0*/  LEPC R20, `(.L_x_95) ;  /* 0x000000001014794e */ /* 0x000fee0000000000 */
[----:B--2---:R-:W-:Y:S05]  /*5ee0*/  CALL.ABS.NOINC R2 ;  /* 0x0000000002007343 */ /* 0x004fea0003c00000 */
.L_x_95:
[----:B------:R-:W-:Y:S05]  /*5ef0*/  BSYNC.RECONVERGENT B6 ;  /* 0x0000000000067941 */ /* 0x000fea0003800200 */
.L_x_94:
[----:B------:R-:W-:Y:S02]  /*5f00*/  R2UR UR6, R84 ;  /* 0x00000000540672ca */ /* 0x000fe400000e0000 */
[----:B------:R-:W-:Y:S02]  /*5f10*/  R2UR UR5, R95 ;  /* 0x000000005f0572ca */ /* 0x000fe400000e0000 */
[----:B------:R-:W-:Y:S02]  /*5f20*/  R2UR UR4, R94 ;  /* 0x000000005e0472ca */ /* 0x000fe400000e0000 */
[----:B------:R-:W-:Y:S02]  /*5f30*/  ISETP.NE.U32.AND P4, PT, R78, RZ, PT ;  /* 0x000000ff4e00720c */ /* 0x000fe40003f85070 */
[----:B------:R-:W-:Y:S02]  /*5f40*/  ISETP.NE.U32.AND P2, PT, RZ, UR54, PT ;  /* 0x00000036ff007c0c */ /* 0x000fe4000bf45070 */
[----:B------:R-:W-:Y:S02]  /*5f50*/  ISETP.NE.AND.EX P4, PT, R79, RZ, PT, P4 ;  /* 0x000000ff4f00720c */ /* 0x000fe40003f85340 */
[----:B------:R-:W-:Y:S01]  /*5f60*/  ISETP.NE.AND.EX P2, PT, RZ, UR55, PT, P2 ;  /* 0x00000037ff007c0c */ /* 0x000fe2000bf45320 */
[----:B------:R-:W-:Y:S02]  /*5f70*/  UISETP.NE.AND UP2, UPT, UR6, URZ, UPT ;  /* 0x000000ff0600728c */ /* 0x000fe4000bf45270 */
[----:B------:R-:W-:Y:S04]  /*5f80*/  UISETP.NE.U32.AND UP0, UPT, UR5, URZ, UPT ;  /* 0x000000ff0500728c */ /* 0x000fe8000bf05070 */
[----:B------:R-:W-:Y:S01]  /*5f90*/  UISETP.NE.AND.EX UP1, UPT, UR4, URZ, UPT, UP0 ;  /* 0x000000ff0400728c */ /* 0x000fe2000bf25300 */
[----:B------:R-:W-:Y:S01]  /*5fa0*/  PLOP3.LUT P1, PT, PT, PT, UP2, 0x80, 0x8 ;  /* 0x000000000008781c */ /* 0x000fe20003f2f028 */
[----:B------:R-:W-:Y:S03]  /*5fb0*/  UPLOP3.LUT UP0, UPT, UPT, UPT, UPT, 0x40, 0x4 ;  /* 0x000000000004789c */ /* 0x000fe60003f0e870 */
[----:B------:R-:W-:Y:S06]  /*5fc0*/  @UP2 UPLOP3.LUT UP0, UPT, UPT, UPT, UP1, 0x80, 0x8 ;  /* 0x000000000008289c */ /* 0x000fec0003f0f010 */
[----:B------:R-:W-:Y:S01]  /*5fd0*/  PLOP3.LUT P0, PT, PT, PT, UP0, 0x80, 0x8 ;  /* 0x000000000008781c */ /* 0x000fe20003f0f008 */
[----:B------:R-:W-:Y:S01]  /*5fe0*/  @!UPT UIADD3 URZ, UPT, UPT, URZ, URZ, URZ ;  /* 0x000000fffffff290 */ /* 0x000fe2000fffe0ff */
[----:B------:R-:W-:Y:S11]  /*5ff0*/  BRA.U !UP1, `(.L_x_97) ;  /* 0x0000000109407547 */ /* 0x000ff6000b800000 */
[----:B------:R-:W-:Y:S01]  /*6000*/  UISETP.NE.U32.AND UP0, UPT, UR54, URZ, UPT ;  /* 0x000000ff3600728c */ /* 0x000fe2000bf05070 */
[----:B------:R-:W-:Y:S01]  /*6010*/  R2UR UR6, R95 ;  /* 0x000000005f0672ca */ /* 0x000fe200000e0000 */
[----:B------:R-:W2:Y:S01]  /*6020*/  LDCU.64 UR8, c[0x0][0x358] ;  /* 0x00006b00ff0877ac */ /* 0x000ea20008000a00 */
[----:B------:R-:W-:Y:S02]  /*6030*/  HFMA2 R81, -RZ, RZ, 0, 5.9604644775390625e-08 ;  /* 0x00000001ff517431 */ /* 0x000fe400000001ff */
[----:B-1----:R-:W-:Y:S01]  /*6040*/  IMAD.MOV.U32 R0, RZ, RZ, 0x1 ;  /* 0x00000001ff007424 */ /* 0x002fe200078e00ff */
[----:B------:R-:W-:Y:S06]  /*6050*/  UISETP.NE.AND.EX UP0, UPT, UR55, URZ, UPT, UP0 ;  /* 0x000000ff3700728c */ /* 0x000fec000bf05300 */
[----:B------:R-:W-:Y:S05]  /*6060*/  PLOP3.LUT P3, PT, PT, PT, UP0, 0x80, 0x8 ;  /* 0x000000000008781c */ /* 0x000fea0003f6f008 */
[----:B------:R-:W1:Y:S01]  /*6070*/  @UP0 LDCU.64 UR4, c[0x0][0x888] ;  /* 0x00011100ff0407ac */ /* 0x000e620008000a00 */
[----:B------:R-:W-:Y:S07]  /*6080*/  @UP0 UIMAD UR6, UR36, UR6, URZ ;  /* 0x00000006240602a4 */ /* 0x000fee000f8e02ff */
[----:B------:R-:W-:Y:S01]  /*6090*/  @!P3 PRMT R81, R0, 0x7610, R81 ;  /* 0x000076100051b816 */ /* 0x000fe20000000051 */
[----:B-1----:R-:W-:Y:S06]  /*60a0*/  @UP0 UIMAD.WIDE UR4, UR6, 0x4, UR4 ;  /* 0x00000004060408a5 */ /* 0x002fec000f8e0204 */
[----:B------:R-:W-:Y:S02]  /*60b0*/  IMAD.U32 R2, RZ, RZ, UR4 ;  /* 0x00000004ff027e24 */ /* 0x000fe4000f8e00ff */
[----:B------:R-:W-:Y:S03]  /*60c0*/  IMAD.U32 R3, RZ, RZ, UR5 ;  /* 0x00000005ff037e24 */ /* 0x000fe6000f8e00ff */
[----:B------:R-:W1:Y:S02]  /*60d0*/  @!UP0 LDCU UR4, c[0x0][0x880] ;  /* 0x00011000ff0487ac */ /* 0x000e640008000800 */
[----:B--2--5:R2:W5:Y:S02]  /*60e0*/  @P3 LDG.E R41, desc[UR8][R2.64] ;  /* 0x0000000802293981 */ /* 0x024564000c1e1900 */
[----:B-12---:R-:W-:Y:S02]  /*60f0*/  @!P3 MOV R41, UR4 ;  /* 0x000000040029bc02 */ /* 0x006fe40008000f00 */
.L_x_97:
[----:B------:R-:W-:Y:S05]  /*6100*/  @!P4 BRA `(.L_x_98) ;  /* 0x000000000024c947 */ /* 0x000fea0003800000 */
[----:B------:R-:W-:Y:S01]  /*6110*/  ISETP.NE.U32.AND P3, PT, R76, RZ, PT ;  /* 0x000000ff4c00720c */ /* 0x000fe20003f65070 */
[----:B------:R-:W2:Y:S03]  /*6120*/  LDCU.64 UR4, c[0x0][0x358] ;  /* 0x00006b00ff0477ac */ /* 0x000ea60008000a00 */
[----:B------:R-:W-:Y:S11]  /*6130*/  ISETP.NE.AND.EX P3, PT, R77, RZ, PT, P3 ;  /* 0x000000ff4d00720c */ /* 0x000ff60003f65330 */
[----:B------:R-:W-:Y:S02]  /*6140*/  @!UPT UIADD3 URZ, UPT, UPT, URZ, URZ, URZ ;  /* 0x000000fffffff290 */ /* 0x000fe4000fffe0ff */
[----:B------:R-:W3:Y:S01]  /*6150*/  @P3 LDC.64 R2, c[0x0][0x8a8] ;  /* 0x00022a00ff023b82 */ /* 0x000ee20000000a00 */
[----:B-1----:R-:W-:Y:S04]  /*6160*/  @P3 IMAD R0, R78, UR36, RZ ;  /* 0x000000244e003c24 */ /* 0x002fe8000f8e02ff */
[----:B---3--:R-:W-:Y:S05]  /*6170*/  @P3 IMAD.WIDE R2, R0, 0x4, R2 ;  /* 0x0000000400023825 */ /* 0x008fea00078e0202 */
[----:B--2--5:R2:W5:Y:S02]  /*6180*/  @P3 LDG.E R38, desc[UR4][R2.64] ;  /* 0x0000000402263981 */ /* 0x024564000c1e1900 */
[----:B--2---:R-:W3:Y:S02]  /*6190*/  @!P3 LDC R38, c[0x0][0x8a0] ;  /* 0x00022800ff26bb82 */ /* 0x004ee40000000800 */
.L_x_98:
[----:B-----5:R-:W-:Y:S01]  /*61a0*/  FSETP.NEU.AND P3, PT, R41, RZ, PT ;  /* 0x000000ff2900720b */ /* 0x020fe20003f6d000 */
[----:B------:R-:W-:Y:S01]  /*61b0*/  IMAD.SHL.U32 R47, R80, 0x2, RZ ;  /* 0x00000002502f7824 */ /* 0x000fe200078e00ff */
[----:B------:R-:W-:Y:S01]  /*61c0*/  SEL R4, RZ, 0xffffffff, P2 ;  /* 0xffffffffff047807 */ /* 0x000fe20001000000 */
[----:B------:R-:W-:Y:S01]  /*61d0*/  BSSY B1, `(.L_x_99) ;  /* 0x0000044000017945 */ /* 0x000fe20003800000 */
[----:B------:R-:W-:Y:S01]  /*61e0*/  @P1 LOP3.LUT P2, RZ, R81, 0xff, RZ, 0xc0, !PT ;  /* 0x000000ff51ff1812 */ /* 0x000fe2000784c0ff */
[----:B------:R-:W-:Y:S01]  /*61f0*/  VIADD R98, R47, UR44 ;  /* 0x0000002c2f627c36 */ /* 0x000fe20008000000 */
[----:B------:R-:W-:Y:S01]  /*6200*/  @P1 SEL R3, RZ, 0xffffffff, P3 ;  /* 0xffffffffff031807 */ /* 0x000fe20001800000 */
[----:B------:R-:W-:Y:S01]  /*6210*/  IMAD.MOV.U32 R60, RZ, RZ, 0x1 ;  /* 0x00000001ff3c7424 */ /* 0x000fe200078e00ff */
[----:B------:R-:W-:Y:S01]  /*6220*/  LOP3.LUT R90, R90, 0x1, RZ, 0x3c, !PT ;  /* 0x000000015a5a7812 */ /* 0x000fe200078e3cff */
[----:B------:R-:W-:Y:S01]  /*6230*/  IMAD.MOV.U32 R46, RZ, RZ, RZ ;  /* 0x000000ffff2e7224 */ /* 0x000fe200078e00ff */
[----:B------:R-:W-:Y:S02]  /*6240*/  @P0 SEL R3, R4, R3, !P2 ;  /* 0x0000000304030207 */ /* 0x000fe40005000000 */
[----:B------:R-:W-:Y:S02]  /*6250*/  CS2R R74, SRZ ;  /* 0x00000000004a7805 */ /* 0x000fe4000001ff00 */
[C---:B------:R-:W-:Y:S02]  /*6260*/  LEA R99, R36.reuse, UR44, 0x3 ;  /* 0x0000002c24637c11 */ /* 0x040fe4000f8e18ff */
[----:B------:R-:W-:Y:S02]  /*6270*/  CS2R R72, SRZ ;  /* 0x0000000000487805 */ /* 0x000fe4000001ff00 */
[----:B------:R-:W-:Y:S02]  /*6280*/  @P1 LOP3.LUT R3, R3, 0x1, RZ, 0xc0, !PT ;  /* 0x0000000103031812 */ /* 0x000fe400078ec0ff */
[----:B------:R-:W-:Y:S02]  /*6290*/  CS2R R66, SRZ ;  /* 0x0000000000427805 */ /* 0x000fe4000001ff00 */
[----:B------:R-:W-:Y:S02]  /*62a0*/  SHF.L.U32 R2, R89, 0x1f, RZ ;  /* 0x0000001f59027819 */ /* 0x000fe400000006ff */
[----:B------:R-:W-:Y:S02]  /*62b0*/  CS2R R64, SRZ ;  /* 0x0000000000407805 */ /* 0x000fe4000001ff00 */
[----:B------:R-:W-:Y:S02]  /*62c0*/  ISETP.NE.U32.OR P6, PT, R3, 0x1, !P1 ;  /* 0x000000010300780c */ /* 0x000fe40004fc5470 */
[----:B------:R-:W-:Y:S02]  /*62d0*/  CS2R R58, SRZ ;  /* 0x00000000003a7805 */ /* 0x000fe4000001ff00 */
[----:B------:R-:W-:Y:S02]  /*62e0*/  PLOP3.LUT P2, PT, PT, PT, UP1, 0x80, 0x8 ;  /* 0x000000000008781c */ /* 0x000fe40003f4f018 */
[----:B------:R-:W-:Y:S02]  /*62f0*/  CS2R R56, SRZ ;  /* 0x0000000000387805 */ /* 0x000fe4000001ff00 */
[----:B------:R-:W-:Y:S02]  /*6300*/  LEA.HI R39, R36, R36, RZ, 0x1 ;  /* 0x0000002424277211 */ /* 0x000fe400078f08ff */
[----:B------:R-:W-:Y:S02]  /*6310*/  CS2R R50, SRZ ;  /* 0x0000000000327805 */ /* 0x000fe4000001ff00 */
[----:B------:R-:W-:Y:S02]  /*6320*/  LOP3.LUT P4, R86, R81, 0xff, RZ, 0xc0, !PT ;  /* 0x000000ff51567812 */ /* 0x000fe4000788c0ff */
[----:B------:R-:W-:Y:S02]  /*6330*/  CS2R R48, SRZ ;  /* 0x0000000000307805 */ /* 0x000fe4000001ff00 */
[----:B------:R-:W-:Y:S01]  /*6340*/  SEL R3, RZ, 0xffffffff, P3 ;  /* 0xffffffffff037807 */ /* 0x000fe20001800000 */
[C---:B-1----:R-:W-:Y:S01]  /*6350*/  IMAD.SHL.U32 R0, R39.reuse, 0x80, RZ ;  /* 0x0000008027007824 */ /* 0x042fe200078e00ff */
[----:B------:R-:W-:Y:S01]  /*6360*/  LOP3.LUT R39, R39, 0xffe, RZ, 0xc0, !PT ;  /* 0x00000ffe27277812 */ /* 0x000fe200078ec0ff */
[----:B------:R-:W-:Y:S01]  /*6370*/  VIADD R63, R98, 0x400 ;  /* 0x00000400623f7836 */ /* 0x000fe20000000000 */
[----:B------:R-:W-:Y:S01]  /*6380*/  P2R R96, PR, RZ, 0x40 ;  /* 0x00000040ff607803 */ /* 0x000fe20000000000 */
[----:B------:R-:W-:Y:S01]  /*6390*/  IMAD.IADD R97, R91, 0x1, R98 ;  /* 0x000000015b617824 */ /* 0x000fe200078e0262 */
[----:B------:R-:W-:Y:S01]  /*63a0*/  @P6 SHF.L.U32 R5, R90, 0x1f, RZ ;  /* 0x0000001f5a056819 */ /* 0x000fe200000006ff */
[----:B------:R-:W-:Y:S01]  /*63b0*/  IMAD.IADD R39, R36, 0x1, -R39 ;  /* 0x0000000124277824 */ /* 0x000fe200078e0a27 */
[----:B------:R-:W-:Y:S02]  /*63c0*/  @P2 SEL R3, R4, R3, !P4 ;  /* 0x0000000304032207 */ /* 0x000fe40006000000 */
[----:B------:R-:W1:Y:S01]  /*63d0*/  @P6 SYNCS.PHASECHK.TRANS64.TRYWAIT P1, [UR44+0x20], R5 ;  /* 0x00002005ff0065a7 */ /* 0x000e62000802112c */
[----:B------:R-:W-:Y:S02]  /*63e0*/  LOP3.LUT R0, R0, 0xffffff00, RZ, 0xc0, !PT ;  /* 0xffffff0000007812 */ /* 0x000fe400078ec0ff */
[----:B------:R-:W-:Y:S03]  /*63f0*/  LOP3.LUT R3, R3, 0x1, RZ, 0xc0, !PT ;  /* 0x0000000103037812 */ /* 0x000fe600078ec0ff */
[----:B------:R-:W-:Y:S01]  /*6400*/  IMAD.IADD R0, R37, 0x1, R0 ;  /* 0x0000000125007824 */ /* 0x000fe200078e0200 */
[----:B------:R-:W-:Y:S03]  /*6410*/  ISETP.NE.U32.AND P5, PT, R3, 0x1, PT ;  /* 0x000000010300780c */ /* 0x000fe60003fa5070 */
[----:B------:R-:W-:Y:S01]  /*6420*/  IMAD R39, R39, 0x100000, R0 ;  /* 0x0010000027277824 */ /* 0x000fe200078e0200 */
[----:B------:R-:W-:Y:S01]  /*6430*/  P2R R61, PR, RZ, 0x20 ;  /* 0x00000020ff3d7803 */ /* 0x000fe20000000000 */
[----:B------:R2:W4:Y:S01]  /*6440*/  SYNCS.PHASECHK.TRANS64.TRYWAIT P0, [R99+URZ+0x90], R2 ;  /* 0x00009002630075a7 */ /* 0x00052200080011ff */
[----:B-1----:R-:W-:Y:S01]  /*6450*/  @P6 SEL R60, RZ, 0x1, !P1 ;  /* 0x00000001ff3c6807 */ /* 0x002fe20004800000 */
[----:B--2---:R-:W-:Y:S06]  /*6460*/  @!P6 BRA `(.L_x_100) ;  /* 0x000000000068e947 */ /* 0x004fec0003800000 */
[----:B------:R-:W-:Y:S01]  /*6470*/  @P5 IMAD R0, R92, 0x2, R63 ;  /* 0x000000025c005824 */ /* 0x000fe200078e023f */
[----:B------:R-:W-:Y:S01]  /*6480*/  ISETP.NE.AND P1, PT, R60, RZ, PT ;  /* 0x000000ff3c00720c */ /* 0x000fe20003f25270 */
[----:B------:R-:W-:Y:S01]  /*6490*/  @P5 IMAD R4, R92, 0x2, R98 ;  /* 0x000000025c045824 */ /* 0x000fe200078e0262 */
[----:B------:R-:W-:Y:S01]  /*64a0*/  BSSY B0, `(.L_x_101) ;  /* 0x000000e000007945 */ /* 0x000fe20003800000 */
[----:B------:R-:W-:Y:S01]  /*64b0*/  IMAD.MOV.U32 R74, RZ, RZ, RZ ;  /* 0x000000ffff4a7224 */ /* 0x000fe200078e00ff */
[----:B------:R-:W-:Y:S01]  /*64c0*/  CS2R R66, SRZ ;  /* 0x0000000000427805 */ /* 0x000fe2000001ff00 */
[----:B------:R-:W-:Y:S01]  /*64d0*/  @P5 IMAD.IADD R5, R91, 0x1, R0 ;  /* 0x000000015b055824 */ /* 0x000fe200078e0200 */
[----:B------:R-:W-:Y:S02]  /*64e0*/  CS2R R64, SRZ ;  /* 0x0000000000407805 */ /* 0x000fe4000001ff00 */
[----:B------:R-:W-:Y:S02]  /*64f0*/  CS2R R72, SRZ ;  /* 0x0000000000487805 */ /* 0x000fe4000001ff00 */
[----:B------:R-:W-:Y:S02]  /*6500*/  CS2R R50, SRZ ;  /* 0x0000000000327805 */ /* 0x000fe4000001ff00 */
[----:B------:R-:W-:Y:S02]  /*6510*/  CS2R R48, SRZ ;  /* 0x0000000000307805 */ /* 0x000fe4000001ff00 */
[----:B------:R-:W-:Y:S02]  /*6520*/  CS2R R58, SRZ ;  /* 0x00000000003a7805 */ /* 0x000fe4000001ff00 */
[----:B------:R-:W-:Y:S01]  /*6530*/  CS2R R56, SRZ ;  /* 0x0000000000387805 */ /* 0x000fe2000001ff00 */
[----:B------:R-:W-:Y:S06]  /*6540*/  @P1 BRA `(.L_x_102) ;  /* 0x00000000000c1947 */ /* 0x000fec0003800000 */
[----:B------:R-:W-:Y:S04]  /*6550*/  SHF.L.U32 R3, R90, 0x1f, RZ ;  /* 0x0000001f5a037819 */ /* 0x000fe800000006ff */
[----:B------:R-:W1:Y:S02]  /*6560*/  SYNCS.PHASECHK.TRANS64.TRYWAIT P1, [UR44+0x20], R3 ;  /* 0x00002003ff0075a7 */ /* 0x000e64000802112c */
[----:B-1----:R-:W-:Y:S05]  /*6570*/  @!P1 BRA `(.L_x_103) ;  /* 0x0000003c00649947 */ /* 0x002fea0003800000 */
.L_x_102:
[----:B------:R-:W-:Y:S05]  /*6580*/  BSYNC B0 ;  /* 0x0000000000007941 */ /* 0x000fea0003800000 */
.L_x_101:
[----:B------:R-:W-:Y:S01]  /*6590*/  ISETP.NE.AND P1, PT, R61, RZ, PT ;  /* 0x000000ff3d00720c */ /* 0x000fe20003f25270 */
[----:B------:R-:W-:Y:S11]  /*65a0*/  HFMA2 R46, -RZ, RZ, 0, 5.9604644775390625e-08 ;  /* 0x00000001ff2e7431 */ /* 0x000ff600000001ff */
[----:B------:R-:W-:Y:S01]  /*65b0*/  @!UPT UIADD3 URZ, UPT, UPT, URZ, URZ, URZ ;  /* 0x000000fffffff290 */ /* 0x000fe2000fffe0ff */
[----:B------:R-:W-:Y:S05]  /*65c0*/  @P1 WARPSYNC.ALL ;  /* 0x0000000000001948 */ /* 0x000fea0003800000 */
[----:B------:R2:W1:Y:S04]  /*65d0*/  @P1 LDSM.16.M88.4 R64, [R4+0x400] ;  /* 0x000400000440183b */ /* 0x0004680000000200 */
[----:B------:R2:W1:Y:S04]  /*65e0*/  @P1 LDSM.16.M88.4 R72, [R5] ;  /* 0x000000000548183b */ /* 0x0004680000000200 */
[----:B------:R2:W1:Y:S04]  /*65f0*/  @P1 LDSM.16.M88.4 R48, [R47+UR44+0x400] ;  /* 0x0004002c2f30183b */ /* 0x0004680008000200 */
[----:B------:R2:W1:Y:S02]  /*6600*/  @P1 LDSM.16.M88.4 R56, [R97+0x400] ;  /* 0x000400006138183b */ /* 0x0004640000000200 */
.L_x_100:
[----:B------:R-:W-:Y:S05]  /*6610*/  BSYNC B1 ;  /* 0x0000000000017941 */ /* 0x000fea0003800000 */
.L_x_99:
[----:B-1----:R-:W-:Y:S04]  /*6620*/  SHF.R.U32.HI R3, RZ, 0x15, R39 ;  /* 0x00000015ff037819 */ /* 0x002fe80000011627 */
[----:B------:R-:W-:Y:S01]  /*6630*/  LOP3.LUT P1, RZ, R3, 0x3, R82, 0x48, !PT ;  /* 0x0000000303ff7812 */ /* 0x000fe20007824852 */
[----:B------:R-:W-:Y:S01]  /*6640*/  @!UPT UIADD3 URZ, UPT, UPT, URZ, URZ, URZ ;  /* 0x000000fffffff290 */ /* 0x000fe2000fffe0ff */
[----:B----4-:R-:W-:Y:S11]  /*6650*/  @P0 BRA `(.L_x_104) ;  /* 0x0000000000080947 */ /* 0x010ff60003800000 */
[----:B------:R-:W1:Y:S02]  /*6660*/  SYNCS.PHASECHK.TRANS64.TRYWAIT P0, [R99+URZ+0x90], R2 ;  /* 0x00009002630075a7 */ /* 0x000e6400080011ff */
[----:B-1----:R-:W-:Y:S05]  /*6670*/  @!P0 BRA `(.L_x_105) ;  /* 0x0000003c003c8947 */ /* 0x002fea0003800000 */
.L_x_104:
[----:B------:R-:W-:Y:S05]  /*6680*/  @!P1 BRA `(.L_x_106) ;  /* 0x0000000000409947 */ /* 0x000fea0003800000 */
[----:B------:R-:W2:Y:S01]  /*6690*/  LDCU.64 UR8, c[0x4][0x70] ;  /* 0x01000e00ff0877ac */ /* 0x000ea20008000a00 */
[----:B------:R-:W-:Y:S01]  /*66a0*/  MOV R3, 0x0 ;  /* 0x0000000000037802 */ /* 0x000fe20000000f00 */
[----:B------:R-:W-:Y:S02]  /*66b0*/  HFMA2 R12, -RZ, RZ, 0, 5.9604644775390625e-08 ;  /* 0x00000001ff0c7431 */ /* 0x000fe400000001ff */
[----:B------:R-:W-:Y:S02]  /*66c0*/  IMAD.MOV.U32 R8, RZ, RZ, 0x192 ;  /* 0x00000192ff087424 */ /* 0x000fe400078e00ff */
[----:B------:R-:W-:Y:S01]  /*66d0*/  IMAD.MOV.U32 R13, RZ, RZ, RZ ;  /* 0x000000ffff0d7224 */ /* 0x000fe200078e00ff */
[----:B------:R-:W4:Y:S01]  /*66e0*/  LDCU.64 UR6, c[0x4][0x78] ;  /* 0x01000f00ff0677ac */ /* 0x000f220008000a00 */
[----:B-1----:R-:W1:Y:S01]  /*66f0*/  LDC.64 R2, c[0x4][R3] ;  /* 0x0100000003027b82 */ /* 0x002e620000000a00 */
[----:B------:R-:W5:Y:S01]  /*6700*/  LDCU.64 UR4, c[0x4][0x10] ;  /* 0x01000200ff0477ac */ /* 0x000f620008000a00 */
[----:B--2---:R-:W-:Y:S01]  /*6710*/  MOV R5, UR9 ;  /* 0x0000000900057c02 */ /* 0x004fe20008000f00 */
[----:B------:R-:W-:Y:S01]  /*6720*/  IMAD.U32 R4, RZ, RZ, UR8 ;  /* 0x00000008ff047e24 */ /* 0x000fe2000f8e00ff */
[----:B----4-:R-:W-:Y:S01]  /*6730*/  MOV R7, UR7 ;  /* 0x0000000700077c02 */ /* 0x010fe20008000f00 */
[----:B------:R-:W-:Y:S01]  /*6740*/  IMAD.U32 R6, RZ, RZ, UR6 ;  /* 0x00000006ff067e24 */ /* 0x000fe2000f8e00ff */
[----:B-----5:R-:W-:Y:S01]  /*6750*/  MOV R11, UR5 ;  /* 0x00000005000b7c02 */ /* 0x020fe20008000f00 */
[----:B------:R-:W-:Y:S02]  /*6760*/  IMAD.U32 R10, RZ, RZ, UR4 ;  /* 0x00000004ff0a7e24 */ /* 0x000fe4000f8e00ff */
[----:B------:R-:W-:Y:S07]  /*6770*/  LEPC R20, `(.L_x_106) ;  /* 0x000000001014794e */ /* 0x000fee0000000000 */
[----:B-1-3--:R-:W-:Y:S05]  /*6780*/  CALL.ABS.NOINC R2 ;  /* 0x0000000002007343 */ /* 0x00afea0003c00000 */
.L_x_106:
[----:B------:R-:W-:Y:S05]  /*6790*/  WARPSYNC.ALL ;  /* 0x0000000000007948 */ /* 0x000fea0003800000 */
[----:B------:R-:W-:Y:S01]  /*67a0*/  R2UR UR4, R39 ;  /* 0x00000000270472ca */ /* 0x000fe200000e0000 */
[--C-:B------:R-:W-:Y:S01]  /*67b0*/  HADD2.F32 R40, -RZ, R48.reuse.H0_H0 ;  /* 0x20000030ff287230 */ /* 0x100fe20000004100 */
[----:B------:R-:W-:Y:S01]  /*67c0*/  SHF.L.U32 R62, R92, 0x1, RZ ;  /* 0x000000015c3e7819 */ /* 0x000fe200000006ff */
[----:B------:R-:W-:Y:S01]  /*67d0*/  HADD2.F32 R43, -RZ, R48.H1_H1 ;  /* 0x30000030ff2b7230 */ /* 0x000fe20000004100 */
[----:B------:R-:W-:Y:S01]  /*67e0*/  ISETP.NE.AND P0, PT, R93, RZ, PT ;  /* 0x000000ff5d00720c */ /* 0x000fe20003f05270 */
[----:B------:R-:W-:Y:S01]  /*67f0*/  HADD2.F32 R42, -RZ, R49.H0_H0 ;  /* 0x20000031ff2a7230 */ /* 0x000fe20000004100 */
[----:B------:R-:W-:Y:S01]  /*6800*/  IADD3 R100, PT, PT, R63, R62, RZ ;  /* 0x0000003e3f647210 */ /* 0x000fe20007ffe0ff */
[----:B------:R-:W-:Y:S01]  /*6810*/  HADD2.F32 R45, -RZ, R51.H0_H0 ;  /* 0x20000033ff2d7230 */ /* 0x000fe20000004100 */
[----:B------:R-:W-:Y:S02]  /*6820*/  BSSY.RECONVERGENT B0, `(.L_x_107) ;  /* 0x0000085000007945 */ /* 0x000fe40003800200 */
[----:B------:R-:W-:Y:S03]  /*6830*/  IADD3 R101, PT, PT, R91, R100, RZ ;  /* 0x000000645b657210 */ /* 0x000fe60007ffe0ff */
[----:B--2---:R-:W3:Y:S02]  /*6840*/  LDTM.16dp256bit.x8 R4, tmem[UR4] ;  /* 0x00000004000479ee */ /* 0x004ee400081a0000 */
[C---:B---3--:R-:W-:Y:S01]  /*6850*/  FMUL R0, R38.reuse, R4 ;  /* 0x0000000426007220 */ /* 0x048fe20000400000 */
[C---:B-1----:R-:W-:Y:S01]  /*6860*/  FMUL R2, R38.reuse, R5 ;  /* 0x0000000526027220 */ /* 0x042fe20000400000 */
[C---:B------:R-:W-:Y:S01]  /*6870*/  FMUL R3, R38.reuse, R6 ;  /* 0x0000000626037220 */ /* 0x040fe20000400000 */
[C---:B------:R-:W-:Y:S01]  /*6880*/  FMUL R7, R38.reuse, R7 ;  /* 0x0000000726077220 */ /* 0x040fe20000400000 */
[C---:B------:R-:W-:Y:S01]  /*6890*/  FFMA R0, R41.reuse, R40, R0 ;  /* 0x0000002829007223 */ /* 0x040fe20000000000 */
[----:B------:R-:W-:Y:S02]  /*68a0*/  HADD2.F32 R40, -RZ, R49.H1_H1 ;  /* 0x30000031ff287230 */ /* 0x000fe40000004100 */
[C---:B------:R-:W-:Y:S01]  /*68b0*/  FFMA R2, R41.reuse, R43, R2 ;  /* 0x0000002b29027223 */ /* 0x040fe20000000002 */
[C---:B------:R-:W-:Y:S01]  /*68c0*/  FFMA R3, R41.reuse, R42, R3 ;  /* 0x0000002a29037223 */ /* 0x040fe20000000003 */
[--C-:B------:R-:W-:Y:S02]  /*68d0*/  HADD2.F32 R43, -RZ, R50.reuse.H0_H0 ;  /* 0x20000032ff2b7230 */ /* 0x100fe40000004100 */
[----:B------:R-:W-:Y:S01]  /*68e0*/  FMUL R4, R38, R8 ;  /* 0x0000000826047220 */ /* 0x000fe20000400000 */
[----:B------:R-:W-:Y:S01]  /*68f0*/  HADD2.F32 R42, -RZ, R50.H1_H1 ;  /* 0x30000032ff2a7230 */ /* 0x000fe20000004100 */
[----:B------:R-:W-:Y:S01]  /*6900*/  F2FP.F16.F32.PACK_AB R52, R2, R0 ;  /* 0x000000000234723e */ /* 0x000fe200000000ff */
[C---:B------:R-:W-:Y:S01]  /*6910*/  FFMA R7, R41.reuse, R40, R7 ;  /* 0x0000002829077223 */ /* 0x040fe20000000007 */
[----:B------:R-:W-:Y:S01]  /*6920*/  FFMA R4, R41, R43, R4 ;  /* 0x0000002b29047223 */ /* 0x000fe20000000004 */
[C---:B------:R-:W-:Y:S01]  /*6930*/  FMUL R5, R38.reuse, R9 ;  /* 0x0000000926057220 */ /* 0x040fe20000400000 */
[C---:B------:R-:W-:Y:S01]  /*6940*/  FMUL R6, R38.reuse, R10 ;  /* 0x0000000a26067220 */ /* 0x040fe20000400000 */
[----:B------:R-:W-:Y:S01]  /*6950*/  HADD2.F32 R40, -RZ, R51.H1_H1 ;  /* 0x30000033ff287230 */ /* 0x000fe20000004100 */
[----:B------:R-:W-:Y:S01]  /*6960*/  F2FP.F16.F32.PACK_AB R53, R7, R3 ;  /* 0x000000030735723e */ /* 0x000fe200000000ff */
[C---:B------:R-:W-:Y:S01]  /*6970*/  FFMA R5, R41.reuse, R42, R5 ;  /* 0x0000002a29057223 */ /* 0x040fe20000000005 */
[----:B------:R-:W-:Y:S01]  /*6980*/  FFMA R6, R41, R45, R6 ;  /* 0x0000002d29067223 */ /* 0x000fe20000000006 */
[C---:B------:R-:W-:Y:S01]  /*6990*/  FMUL R11, R38.reuse, R11 ;  /* 0x0000000b260b7220 */ /* 0x040fe20000400000 */
[--C-:B------:R-:W-:Y:S02]  /*69a0*/  HADD2.F32 R43, -RZ, R56.reuse.H0_H0 ;  /* 0x20000038ff2b7230 */ /* 0x100fe40000004100 */
[C---:B------:R-:W-:Y:S01]  /*69b0*/  FMUL R8, R38.reuse, R12 ;  /* 0x0000000c26087220 */ /* 0x040fe20000400000 */
[----:B------:R-:W-:Y:S01]  /*69c0*/  F2FP.F16.F32.PACK_AB R54, R5, R4 ;  /* 0x000000040536723e */ /* 0x000fe200000000ff */
[C---:B------:R-:W-:Y:S01]  /*69d0*/  FFMA R11, R41.reuse, R40, R11 ;  /* 0x00000028290b7223 */ /* 0x040fe2000000000b */
[----:B------:R-:W-:Y:S02]  /*69e0*/  HADD2.F32 R40, -RZ, R56.H1_H1 ;  /* 0x30000038ff287230 */ /* 0x000fe40000004100 */
[----:B------:R-:W-:Y:S01]  /*69f0*/  FFMA R8, R41, R43, R8 ;  /* 0x0000002b29087223 */ /* 0x000fe20000000008 */
[C---:B------:R-:W-:Y:S01]  /*6a00*/  FMUL R9, R38.reuse, R13 ;  /* 0x0000000d26097220 */ /* 0x040fe20000400000 */
[--C-:B------:R-:W-:Y:S01]  /*6a10*/  HADD2.F32 R45, -RZ, R57.reuse.H0_H0 ;  /* 0x20000039ff2d7230 */ /* 0x100fe20000004100 */
[----:B------:R-:W-:Y:S01]  /*6a20*/  F2FP.F16.F32.PACK_AB R55, R11, R6 ;  /* 0x000000060b37723e */ /* 0x000fe200000000ff */
[C---:B------:R-:W-:Y:S01]  /*6a30*/  FMUL R10, R38.reuse, R14 ;  /* 0x0000000e260a7220 */ /* 0x040fe20000400000 */
[----:B------:R-:W-:Y:S02]  /*6a40*/  HADD2.F32 R42, -RZ, R57.H1_H1 ;  /* 0x30000039ff2a7230 */ /* 0x000fe40000004100 */
[C---:B------:R-:W-:Y:S01]  /*6a50*/  FFMA R9, R41.reuse, R40, R9 ;  /* 0x0000002829097223 */ /* 0x040fe20000000009 */
[C---:B------:R-:W-:Y:S01]  /*6a60*/  FMUL R15, R38.reuse, R15 ;  /* 0x0000000f260f7220 */ /* 0x040fe20000400000 */
[----:B------:R1:W-:Y:S01]  /*6a70*/  STSM.16.M88.4 [R98+0x400], R52 ;  /* 0x0004003462007844 */ /* 0x0003e20000000200 */
[----:B------:R-:W-:Y:S01]  /*6a80*/  FFMA R10, R41, R45, R10 ;  /* 0x0000002d290a7223 */ /* 0x000fe2000000000a */
[--C-:B------:R-:W-:Y:S01]  /*6a90*/  HADD2.F32 R40, -RZ, R58.reuse.H0_H0 ;  /* 0x2000003aff287230 */ /* 0x100fe20000004100 */
[----:B------:R-:W-:Y:S01]  /*6aa0*/  F2FP.F16.F32.PACK_AB R68, R9, R8 ;  /* 0x000000080944723e */ /* 0x000fe200000000ff */
[----:B------:R-:W-:Y:S01]  /*6ab0*/  FFMA R15, R41, R42, R15 ;  /* 0x0000002a290f7223 */ /* 0x000fe2000000000f */
[C---:B------:R-:W-:Y:S01]  /*6ac0*/  FMUL R12, R38.reuse, R16 ;  /* 0x00000010260c7220 */ /* 0x040fe20000400000 */
[----:B------:R-:W-:Y:S02]  /*6ad0*/  HADD2.F32 R42, -RZ, R58.H1_H1 ;  /* 0x3000003aff2a7230 */ /* 0x000fe40000004100 */
[C---:B------:R-:W-:Y:S01]  /*6ae0*/  FMUL R13, R38.reuse, R17 ;  /* 0x00000011260d7220 */ /* 0x040fe20000400000 */
[--C-:B------:R-:W-:Y:S01]  /*6af0*/  HADD2.F32 R43, -RZ, R59.reuse.H0_H0 ;  /* 0x2000003bff2b7230 */ /* 0x100fe20000004100 */
[----:B------:R-:W-:Y:S01]  /*6b00*/  F2FP.F16.F32.PACK_AB R69, R15, R10 ;  /* 0x0000000a0f45723e */ /* 0x000fe200000000ff */
[C---:B------:R-:W-:Y:S01]  /*6b10*/  FFMA R12, R41.reuse, R40, R12 ;  /* 0x00000028290c7223 */ /* 0x040fe2000000000c */
[----:B------:R-:W-:Y:S01]  /*6b20*/  FFMA R13, R41, R42, R13 ;  /* 0x0000002a290d7223 */ /* 0x000fe2000000000d */
[C---:B------:R-:W-:Y:S01]  /*6b30*/  FMUL R14, R38.reuse, R18 ;  /* 0x00000012260e7220 */ /* 0x040fe20000400000 */
[----:B------:R-:W-:Y:S02]  /*6b40*/  HADD2.F32 R40, -RZ, R59.H1_H1 ;  /* 0x3000003bff287230 */ /* 0x000fe40000004100 */
[C---:B------:R-:W-:Y:S01]  /*6b50*/  FMUL R19, R38.reuse, R19 ;  /* 0x0000001326137220 */ /* 0x040fe20000400000 */
[C---:B------:R-:W-:Y:S01]  /*6b60*/  FMUL R16, R38.reuse, R20 ;  /* 0x0000001426107220 */ /* 0x040fe20000400000 */
[----:B------:R-:W-:Y:S01]  /*6b70*/  F2FP.F16.F32.PACK_AB R70, R13, R12 ;  /* 0x0000000c0d46723e */ /* 0x000fe200000000ff */
[C---:B------:R-:W-:Y:S01]  /*6b80*/  FFMA R14, R41.reuse, R43, R14 ;  /* 0x0000002b290e7223 */ /* 0x040fe2000000000e */
[--C-:B------:R-:W-:Y:S02]  /*6b90*/  HADD2.F32 R43, -RZ, R64.reuse.H0_H0 ;  /* 0x20000040ff2b7230 */ /* 0x100fe40000004100 */
[C---:B------:R-:W-:Y:S01]  /*6ba0*/  FFMA R19, R41.reuse, R40, R19 ;  /* 0x0000002829137223 */ /* 0x040fe20000000013 */
[----:B------:R-:W-:Y:S02]  /*6bb0*/  HADD2.F32 R42, -RZ, R64.H1_H1 ;  /* 0x30000040ff2a7230 */ /* 0x000fe40000004100 */
[C---:B------:R-:W-:Y:S01]  /*6bc0*/  FMUL R17, R38.reuse, R21 ;  /* 0x0000001526117220 */ /* 0x040fe20000400000 */
[--C-:B------:R-:W-:Y:S02]  /*6bd0*/  HADD2.F32 R45, -RZ, R65.reuse.H0_H0 ;  /* 0x20000041ff2d7230 */ /* 0x100fe40000004100 */
[----:B------:R-:W-:Y:S01]  /*6be0*/  FFMA R16, R41, R43, R16 ;  /* 0x0000002b29107223 */ /* 0x000fe20000000010 */
[----:B------:R-:W-:Y:S01]  /*6bf0*/  F2FP.F16.F32.PACK_AB R71, R19, R14 ;  /* 0x0000000e1347723e */ /* 0x000fe200000000ff */
[----:B------:R-:W-:Y:S01]  /*6c00*/  FFMA R17, R41, R42, R17 ;  /* 0x0000002a29117223 */ /* 0x000fe20000000011 */
[C---:B------:R-:W-:Y:S01]  /*6c10*/  FMUL R18, R38.reuse, R22 ;  /* 0x0000001626127220 */ /* 0x040fe20000400000 */
[----:B------:R-:W-:Y:S02]  /*6c20*/  HADD2.F32 R40, -RZ, R65.H1_H1 ;  /* 0x30000041ff287230 */ /* 0x000fe40000004100 */
[C---:B------:R-:W-:Y:S01]  /*6c30*/  FMUL R23, R38.reuse, R23 ;  /* 0x0000001726177220 */ /* 0x040fe20000400000 */
[----:B------:R1:W-:Y:S01]  /*6c40*/  STSM.16.M88.4 [R97+0x400], R68 ;  /* 0x0004004461007844 */ /* 0x0003e20000000200 */
[----:B------:R-:W-:Y:S01]  /*6c50*/  F2FP.F16.F32.PACK_AB R104, R17, R16 ;  /* 0x000000101168723e */ /* 0x000fe200000000ff */
[C---:B------:R-:W-:Y:S01]  /*6c60*/  FFMA R18, R41.reuse, R45, R18 ;  /* 0x0000002d29127223 */ /* 0x040fe20000000012 */
[----:B------:R-:W-:Y:S01]  /*6c70*/  FFMA R23, R41, R40, R23 ;  /* 0x0000002829177223 */ /* 0x000fe20000000017 */
[--C-:B------:R-:W-:Y:S02]  /*6c80*/  HADD2.F32 R43, -RZ, R66.reuse.H0_H0 ;  /* 0x20000042ff2b7230 */ /* 0x100fe40000004100 */
[C---:B------:R-:W-:Y:S01]  /*6c90*/  FMUL R20, R38.reuse, R24 ;  /* 0x0000001826147220 */ /* 0x040fe20000400000 */
[----:B------:R-:W-:Y:S02]  /*6ca0*/  HADD2.F32 R40, -RZ, R66.H1_H1 ;  /* 0x30000042ff287230 */ /* 0x000fe40000004100 */
[C---:B------:R-:W-:Y:S01]  /*6cb0*/  FMUL R21, R38.reuse, R25 ;  /* 0x0000001926157220 */ /* 0x040fe20000400000 */
[--C-:B------:R-:W-:Y:S01]  /*6cc0*/  HADD2.F32 R45, -RZ, R67.reuse.H0_H0 ;  /* 0x20000043ff2d7230 */ /* 0x100fe20000004100 */
[----:B------:R-:W-:Y:S01]  /*6cd0*/  F2FP.F16.F32.PACK_AB R105, R23, R18 ;  /* 0x000000121769723e */ /* 0x000fe200000000ff */
[C---:B------:R-:W-:Y:S01]  /*6ce0*/  FFMA R20, R41.reuse, R43, R20 ;  /* 0x0000002b29147223 */ /* 0x040fe20000000014 */
[C---:B------:R-:W-:Y:S01]  /*6cf0*/  FFMA R21, R41.reuse, R40, R21 ;  /* 0x0000002829157223 */ /* 0x040fe20000000015 */
[C---:B------:R-:W-:Y:S01]  /*6d00*/  FMUL R22, R38.reuse, R26 ;  /* 0x0000001a26167220 */ /* 0x040fe20000400000 */
[----:B------:R-:W-:Y:S02]  /*6d10*/  HADD2.F32 R42, -RZ, R67.H1_H1 ;  /* 0x30000043ff2a7230 */ /* 0x000fe40000004100 */
[C---:B------:R-:W-:Y:S01]  /*6d20*/  FMUL R27, R38.reuse, R27 ;  /* 0x0000001b261b7220 */ /* 0x040fe20000400000 */
[--C-:B------:R-:W-:Y:S02]  /*6d30*/  HADD2.F32 R40, -RZ, R72.reuse.H0_H0 ;  /* 0x20000048ff287230 */ /* 0x100fe40000004100 */
[C---:B------:R-:W-:Y:S01]  /*6d40*/  FFMA R22, R41.reuse, R45, R22 ;  /* 0x0000002d29167223 */ /* 0x040fe20000000016 */
[C---:B------:R-:W-:Y:S01]  /*6d50*/  FMUL R24, R38.reuse, R28 ;  /* 0x0000001c26187220 */ /* 0x040fe20000400000 */
[C---:B------:R-:W-:Y:S01]  /*6d60*/  FFMA R27, R41.reuse, R42, R27 ;  /* 0x0000002a291b7223 */ /* 0x040fe2000000001b */
[----:B------:R-:W-:Y:S02]  /*6d70*/  HADD2.F32 R42, -RZ, R72.H1_H1 ;  /* 0x30000048ff2a7230 */ /* 0x000fe40000004100 */
[C---:B------:R-:W-:Y:S01]  /*6d80*/  FMUL R25, R38.reuse, R29 ;  /* 0x0000001d26197220 */ /* 0x040fe20000400000 */
[--C-:B------:R-:W-:Y:S02]  /*6d90*/  HADD2.F32 R43, -RZ, R73.reuse.H0_H0 ;  /* 0x20000049ff2b7230 */ /* 0x100fe40000004100 */
[C---:B------:R-:W-:Y:S01]  /*6da0*/  FMUL R26, R38.reuse, R30 ;  /* 0x0000001e261a7220 */ /* 0x040fe20000400000 */
[C---:B------:R-:W-:Y:S01]  /*6db0*/  FFMA R24, R41.reuse, R40, R24 ;  /* 0x0000002829187223 */ /* 0x040fe20000000018 */
[----:B------:R-:W-:Y:S02]  /*6dc0*/  HADD2.F32 R40, -RZ, R73.H1_H1 ;  /* 0x30000049ff287230 */ /* 0x000fe40000004100 */
[C---:B------:R-:W-:Y:S01]  /*6dd0*/  FFMA R25, R41.reuse, R42, R25 ;  /* 0x0000002a29197223 */ /* 0x040fe20000000019 */
[C---:B------:R-:W-:Y:S01]  /*6de0*/  FMUL R31, R38.reuse, R31 ;  /* 0x0000001f261f7220 */ /* 0x040fe20000400000 */
[C---:B------:R-:W-:Y:S01]  /*6df0*/  FFMA R26, R41.reuse, R43, R26 ;  /* 0x0000002b291a7223 */ /* 0x040fe2000000001a */
[--C-:B------:R-:W-:Y:S02]  /*6e00*/  HADD2.F32 R43, -RZ, R74.reuse.H0_H0 ;  /* 0x2000004aff2b7230 */ /* 0x100fe40000004100 */
[C---:B------:R-:W-:Y:S01]  /*6e10*/  FMUL R28, R38.reuse, R32 ;  /* 0x00000020261c7220 */ /* 0x040fe20000400000 */
[----:B------:R-:W-:Y:S02]  /*6e20*/  HADD2.F32 R42, -RZ, R74.H1_H1 ;  /* 0x3000004aff2a7230 */ /* 0x000fe40000004100 */
[C---:B------:R-:W-:Y:S01]  /*6e30*/  FFMA R31, R41.reuse, R40, R31 ;  /* 0x00000028291f7223 */ /* 0x040fe2000000001f */
[C---:B------:R-:W-:Y:S01]  /*6e40*/  FMUL R29, R38.reuse, R33 ;  /* 0x00000021261d7220 */ /* 0x040fe20000400000 */
[--C-:B------:R-:W-:Y:S02]  /*6e50*/  HADD2.F32 R45, -RZ, R75.reuse.H0_H0 ;  /* 0x2000004bff2d7230 */ /* 0x100fe40000004100 */
[C---:B------:R-:W-:Y:S01]  /*6e60*/  FMUL R30, R38.reuse, R34 ;  /* 0x00000022261e7220 */ /* 0x040fe20000400000 */
[----:B------:R-:W-:Y:S02]  /*6e70*/  HADD2.F32 R40, -RZ, R75.H1_H1 ;  /* 0x3000004bff287230 */ /* 0x000fe40000004100 */
[----:B------:R-:W-:Y:S01]  /*6e80*/  FMUL R35, R38, R35 ;  /* 0x0000002326237220 */ /* 0x000fe20000400000 */
[C---:B------:R-:W-:Y:S01]  /*6e90*/  FFMA R28, R41.reuse, R43, R28 ;  /* 0x0000002b291c7223 */ /* 0x040fe2000000001c */
[C---:B------:R-:W-:Y:S01]  /*6ea0*/  FFMA R29, R41.reuse, R42, R29 ;  /* 0x0000002a291d7223 */ /* 0x040fe2000000001d */
[C---:B------:R-:W-:Y:S01]  /*6eb0*/  FFMA R30, R41.reuse, R45, R30 ;  /* 0x0000002d291e7223 */ /* 0x040fe2000000001e */
[----:B------:R-:W-:Y:S01]  /*6ec0*/  FFMA R35, R41, R40, R35 ;  /* 0x0000002829237223 */ /* 0x000fe20000000023 */
[----:B------:R-:W-:Y:S02]  /*6ed0*/  F2FP.F16.F32.PACK_AB R106, R21, R20 ;  /* 0x00000014156a723e */ /* 0x000fe400000000ff */
[----:B------:R-:W-:Y:S02]  /*6ee0*/  F2FP.F16.F32.PACK_AB R107, R27, R22 ;  /* 0x000000161b6b723e */ /* 0x000fe400000000ff */
[----:B------:R-:W-:Y:S02]  /*6ef0*/  F2FP.F16.F32.PACK_AB R108, R25, R24 ;  /* 0x00000018196c723e */ /* 0x000fe400000000ff */
[----:B------:R-:W-:Y:S01]  /*6f00*/  F2FP.F16.F32.PACK_AB R109, R31, R26 ;  /* 0x0000001a1f6d723e */ /* 0x000fe200000000ff */
[----:B------:R1:W-:Y:S01]  /*6f10*/  STSM.16.M88.4 [R100], R104 ;  /* 0x0000006864007844 */ /* 0x0003e20000000200 */
[----:B------:R-:W-:Y:S02]  /*6f20*/  F2FP.F16.F32.PACK_AB R110, R29, R28 ;  /* 0x0000001c1d6e723e */ /* 0x000fe400000000ff */
[----:B------:R-:W-:Y:S05]  /*6f30*/  F2FP.F16.F32.PACK_AB R111, R35, R30 ;  /* 0x0000001e236f723e */ /* 0x000fea00000000ff */
[----:B------:R1:W-:Y:S01]  /*6f40*/  STSM.16.M88.4 [R101], R108 ;  /* 0x0000006c65007844 */ /* 0x0003e20000000200 */
[----:B------:R-:W-:Y:S01]  /*6f50*/  @!PT LDS RZ, [RZ] ;  /* 0x00000000fffff984 */ /* 0x000fe20000000800 */
[----:B------:R-:W-:Y:S01]  /*6f60*/  @!PT LDS RZ, [RZ] ;  /* 0x00000000fffff984 */ /* 0x000fe20000000800 */
[----:B------:R-:W-:Y:S01]  /*6f70*/  @!PT LDS RZ, [RZ] ;  /* 0x00000000fffff984 */ /* 0x000fe20000000800 */
[----:B------:R-:W-:Y:S01]  /*6f80*/  @!PT LDS RZ, [RZ] ;  /* 0x00000000fffff984 */ /* 0x000fe20000000800 */
[----:B------:R2:W-:Y:S07]  /*6f90*/  MEMBAR.ALL.CTA ;  /* 0x0000000000007992 */ /* 0x0005ee0000008000 */
[----:B--2---:R-:W2:Y:S02]  /*6fa0*/  FENCE.VIEW.ASYNC.S ;  /* 0x00000000000073c6 */ /* 0x004ea40000000000 */
[----:B--2---:R-:W-:Y:S06]  /*6fb0*/  BAR.SYNC.DEFER_BLOCKING 0x1, 0x80 ;  /* 0x0042000000007b1d */ /* 0x004fec0000010000 */
[----:B------:R-:W-:Y:S05]  /*6fc0*/  @P0 BRA `(.L_x_108) ;  /* 0x0000000000280947 */ /* 0x000fea0003800000 */
[----:B------:R-:W2:Y:S01]  /*6fd0*/  LDCU.64 UR6, c[0x0][0x348] ;  /* 0x00006900ff0677ac */ /* 0x000ea20008000a00 */
[----:B------:R-:W-:Y:S01]  /*6fe0*/  UIADD3 UR4, UPT, UPT, UR44, 0x400, URZ ;  /* 0x000004002c047890 */ /* 0x000fe2000fffe0ff */
[----:B------:R-:W-:Y:S05]  /*6ff0*/  UMOV UR51, UR36 ;  /* 0x0000002400337c82 */ /* 0x000fea0008000000 */
[----:B------:R-:W-:Y:S04]  /*7000*/  MOV R85, UR4 ;  /* 0x0000000400557c02 */ /* 0x000fe80008000f00 */
[----:B------:R-:W-:Y:S01]  /*7010*/  R2UR UR48, R85 ;  /* 0x00000000553072ca */ /* 0x000fe200000e0000 */
[----:B--2---:R-:W-:Y:S04]  /*7020*/  UIADD3 UR4, UP0, UPT, UR6, 0x680, URZ ;  /* 0x0000068006047890 */ /* 0x004fe8000ff1e0ff */
[----:B------:R-:W-:Y:S09]  /*7030*/  UIADD3.X UR5, UPT, UPT, URZ, UR7, URZ, UP0, !UPT ;  /* 0x00000007ff057290 */ /* 0x000ff200087fe4ff */
[----:B------:R2:W-:Y:S01]  /*7040*/  UTMASTG.3D [UR48], [UR4] ;  /* 0x00000030040073b5 */ /* 0x0005e20008010000 */
[----:B------:R0:W-:Y:S01]  /*7050*/  UTMACMDFLUSH ;  /* 0x00000000000079b7 */ /* 0x0001e20000000000 */
[----:B--2---:R-:W-:Y:S04]  /*7060*/  DEPBAR.LE SB0, 0x1 ;  /* 0x000080400000791a */ /* 0x004fe80000000000 */
.L_x_108:
[----:B------:R-:W-:Y:S05]  /*7070*/  BSYNC.RECONVERGENT B0 ;  /* 0x0000000000007941 */ /* 0x000fea0003800200 */
.L_x_107:
[----:B------:R-:W-:Y:S01]  /*7080*/  BAR.SYNC.DEFER_BLOCKING 0x1, 0x80 ;  /* 0x0042000000007b1d */ /* 0x000fe20000010000 */
[----:B------:R-:W-:Y:S01]  /*7090*/  ISETP.NE.AND P1, PT, R96, RZ, PT ;  /* 0x000000ff6000720c */ /* 0x000fe20003f25270 */
[----:B------:R-:W-:Y:S01]  /*70a0*/  UISETP.NE.AND UP0, UPT, UR47, URZ, UPT ;  /* 0x000000ff2f00728c */ /* 0x000fe2000bf05270 */
[----:B------:R-:W-:Y:S11]  /*70b0*/  LEA R3, R46, UR44, 0x3 ;  /* 0x0000002c2e037c11 */ /* 0x000ff6000f8e18ff */
[----:B------:R-:W-:Y:S01]  /*70c0*/  @P1 SHF.L.U32 R2, R90, 0x1f, RZ ;  /* 0x0000001f5a021819 */ /* 0x000fe200000006ff */
[----:B------:R-:W-:Y:S06]  /*70d0*/  BRA.U !UP0, `(.L_x_109) ;  /* 0x0000000108247547 */ /* 0x000fec000b800000 */
[----:B------:R-:W-:Y:S01]  /*70e0*/  IMAD.U32 R5, RZ, RZ, UR46 ;  /* 0x0000002eff057e24 */ /* 0x000fe2000f8e00ff */
[----:B------:R-:W-:Y:S01]  /*70f0*/  MOV R0, UR52 ;  /* 0x0000003400007c02 */ /* 0x000fe20008000f00 */
[----:B------:R-:W-:Y:S03]  /*7100*/  UIADD3 UR4, UPT, UPT, UR46, 0x1, URZ ;  /* 0x000000012e047890 */ /* 0x000fe6000fffe0ff */
[----:B------:R-:W-:Y:S01]  /*7110*/  @P1 LEA R5, R5, UR44, 0x3 ;  /* 0x0000002c05051c11 */ /* 0x000fe2000f8e18ff */
[----:B------:R-:W-:Y:S04]  /*7120*/  UISETP.NE.AND UP0, UPT, UR4, 0x4, UPT ;  /* 0x000000040400788c */ /* 0x000fe8000bf05270 */
[----:B------:R-:W-:Y:S01]  /*7130*/  @P1 VIADD R5, R5, 0x40 ;  /* 0x0000004005051836 */ /* 0x000fe20000000000 */
[----:B------:R-:W-:Y:S04]  /*7140*/  USEL UR46, UR4, URZ, UP0 ;  /* 0x000000ff042e7287 */ /* 0x000fe80008000000 */
[----:B------:R-:W-:Y:S04]  /*7150*/  @P1 PRMT R0, R0, 0x654, R5 ;  /* 0x0000065400001816 */ /* 0x000fe80000000005 */
[----:B------:R2:W-:Y:S04]  /*7160*/  @P1 SYNCS.ARRIVE.TRANS64.RED.A1T0 RZ, [R0+URZ], RZ ;  /* 0x000000ff00ff19a7 */ /* 0x0005e800081004ff */
.L_x_109:
[----:B------:R-:W3:Y:S01]  /*7170*/  @P1 SYNCS.PHASECHK.TRANS64.TRYWAIT P0, [R3+URZ+0x20], R2 ;  /* 0x00002002030015a7 */ /* 0x000ee200080011ff */
[----:B------:R-:W-:Y:S01]  /*7180*/  BSSY B1, `(.L_x_110) ;  /* 0x0000017000017945 */ /* 0x000fe20003800000 */
[----:B---3--:R-:W-:Y:S03]  /*7190*/  @P1 SEL R60, RZ, 0x1, !P0 ;  /* 0x00000001ff3c1807 */ /* 0x008fe60004000000 */
[----:B------:R-:W-:Y:S05]  /*71a0*/  @!P1 BRA `(.L_x_111) ;  /* 0x0000000000509947 */ /* 0x000fea0003800000 */
[----:B------:R-:W-:Y:S01]  /*71b0*/  ISETP.NE.AND P1, PT, R61, RZ, PT ;  /* 0x000000ff3d00720c */ /* 0x000fe20003f25270 */
[----:B------:R-:W-:Y:S01]  /*71c0*/  BSSY B0, `(.L_x_112) ;  /* 0x000000a000007945 */ /* 0x000fe20003800000 */
[----:B------:R-:W-:Y:S11]  /*71d0*/  ISETP.NE.AND P0, PT, R60, RZ, PT ;  /* 0x000000ff3c00720c */ /* 0x000ff60003f05270 */
[----:B------:R-:W-:Y:S04]  /*71e0*/  @P1 IMAD R5, R46, 0x2000, R47 ;  /* 0x000020002e051824 */ /* 0x000fe800078e022f */
[----:B------:R-:W-:Y:S05]  /*71f0*/  @P1 VIADD R4, R5, UR44 ;  /* 0x0000002c05041c36 */ /* 0x000fea0008000000 */
[----:B------:R-:W-:Y:S01]  /*7200*/  @P1 IADD3 R2, PT, PT, R62, R4, RZ ;  /* 0x000000043e021210 */ /* 0x000fe20007ffe0ff */
[----:B------:R-:W-:Y:S01]  /*7210*/  @P1 IMAD.IADD R4, R91, 0x1, R4 ;  /* 0x000000015b041824 */ /* 0x000fe200078e0204 */
[----:B------:R-:W-:Y:S06]  /*7220*/  @P0 BRA `(.L_x_113) ;  /* 0x00000000000c0947 */ /* 0x000fec0003800000 */
[----:B--2---:R-:W-:Y:S04]  /*7230*/  SHF.L.U32 R0, R90, 0x1f, RZ ;  /* 0x0000001f5a007819 */ /* 0x004fe800000006ff */
[----:B------:R-:W2:Y:S02]  /*7240*/  SYNCS.PHASECHK.TRANS64.TRYWAIT P0, [R3+URZ+0x20], R0 ;  /* 0x00002000030075a7 */ /* 0x000ea400080011ff */
[----:B--2---:R-:W-:Y:S05]  /*7250*/  @!P0 BRA `(.L_x_114) ;  /* 0x0000003000588947 */ /* 0x004fea0003800000 */
.L_x_113:
[----:B------:R-:W-:Y:S05]  /*7260*/  BSYNC B0 ;  /* 0x0000000000007941 */ /* 0x000fea0003800000 */
.L_x_112:
[----:B------:R-:W-:Y:S02]  /*7270*/  ISETP.NE.AND P0, PT, R61, RZ, PT ;  /* 0x000000ff3d00720c */ /* 0x000fe40003f05270 */
[----:B------:R-:W-:Y:S11]  /*7280*/  IADD3 R46, PT, PT, R46, 0x1, RZ ;  /* 0x000000012e2e7810 */ /* 0x000ff60007ffe0ff */
[----:B--2---:R-:W-:Y:S01]  /*7290*/  @P0 IMAD.IADD R0, R91, 0x1, R2 ;  /* 0x000000015b000824 */ /* 0x004fe200078e0202 */
[----:B------:R-:W-:Y:S05]  /*72a0*/  @P0 WARPSYNC.ALL ;  /* 0x0000000000000948 */ /* 0x000fea0003800000 */
[----:B------:R3:W4:Y:S04]  /*72b0*/  @P0 LDSM.16.M88.4 R48, [R5+UR44+0x400] ;  /* 0x0004002c0530083b */ /* 0x0007280008000200 */
[----:B------:R3:W2:Y:S04]  /*72c0*/  @P0 LDSM.16.M88.4 R56, [R4+0x400] ;  /* 0x000400000438083b */ /* 0x0006a80000000200 */
[----:B------:R3:W1:Y:S04]  /*72d0*/  @P0 LDSM.16.M88.4 R64, [R2+0x400] ;  /* 0x000400000240083b */ /* 0x0006680000000200 */
[----:B------:R3:W1:Y:S02]  /*72e0*/  @P0 LDSM.16.M88.4 R72, [R0+0x400] ;  /* 0x000400000048083b */ /* 0x0006640000000200 */
.L_x_111:
[----:B------:R-:W-:Y:S05]  /*72f0*/  BSYNC B1 ;  /* 0x0000000000017941 */ /* 0x000fea0003800000 */
.L_x_110:
[----:B------:R-:W-:Y:S05]  /*7300*/  VIADD R3, R39, 0x40 ;  /* 0x0000004027037836 */ /* 0x000fea0000000000 */
[----:B------:R-:W-:Y:S04]  /*7310*/  SHF.R.U32.HI R3, RZ, 0x15, R3 ;  /* 0x00000015ff037819 */ /* 0x000fe80000011603 */
[----:B------:R-:W-:Y:S11]  /*7320*/  LOP3.LUT P0, RZ, R3, 0x3, R82, 0x48, !PT ;  /* 0x0000000303ff7812 */ /* 0x000ff60007804852 */
[----:B------:R-:W-:Y:S02]  /*7330*/  @!UPT UIADD3 URZ, UPT, UPT, URZ, URZ, URZ ;  /* 0x000000fffffff290 */ /* 0x000fe4000fffe0ff */
[----:B------:R-:W-:Y:S05]  /*7340*/  @!P0 BRA `(.L_x_115) ;  /* 0x0000000000408947 */ /* 0x000fea0003800000 */
[----:B------:R-:W5:Y:S01]  /*7350*/  LDCU.64 UR8, c[0x4][0x70] ;  /* 0x01000e00ff0877ac */ /* 0x000f620008000a00 */
[----:B------:R-:W-:Y:S01]  /*7360*/  MOV R3, 0x0 ;  /* 0x0000000000037802 */ /* 0x000fe20000000f00 */
[----:B------:R-:W-:Y:S02]  /*7370*/  HFMA2 R12, -RZ, RZ, 0, 5.9604644775390625e-08 ;  /* 0x00000001ff0c7431 */ /* 0x000fe400000001ff */
[----:B------:R-:W-:Y:S02]  /*7380*/  IMAD.MOV.U32 R8, RZ, RZ, 0x192 ;  /* 0x00000192ff087424 */ /* 0x000fe400078e00ff */
[----:B------:R-:W-:Y:S01]  /*7390*/  IMAD.MOV.U32 R13, RZ, RZ, RZ ;  /* 0x000000ffff0d7224 */ /* 0x000fe200078e00ff */
[----:B------:R-:W2:Y:S01]  /*73a0*/  LDCU.64 UR6, c[0x4][0x78] ;  /* 0x01000f00ff0677ac */ /* 0x000ea20008000a00 */
[----:B---3--:R-:W3:Y:S01]  /*73b0*/  LDC.64 R2, c[0x4][R3] ;  /* 0x0100000003027b82 */ /* 0x008ee20000000a00 */
[----:B------:R-:W4:Y:S01]  /*73c0*/  LDCU.64 UR4, c[0x4][0x10] ;  /* 0x01000200ff0477ac */ /* 0x000f220008000a00 */
[----:B-----5:R-:W-:Y:S01]  /*73d0*/  MOV R5, UR9 ;  /* 0x0000000900057c02 */ /* 0x020fe20008000f00 */
[----:B------:R-:W-:Y:S01]  /*73e0*/  IMAD.U32 R4, RZ, RZ, UR8 ;  /* 0x00000008ff047e24 */ /* 0x000fe2000f8e00ff */
[----:B--2---:R-:W-:Y:S01]  /*73f0*/  MOV R7, UR7 ;  /* 0x0000000700077c02 */ /* 0x004fe20008000f00 */
[----:B------:R-:W-:Y:S01]  /*7400*/  IMAD.U32 R6, RZ, RZ, UR6 ;  /* 0x00000006ff067e24 */ /* 0x000fe2000f8e00ff */
[----:B----4-:R-:W-:Y:S01]  /*7410*/  MOV R11, UR5 ;  /* 0x00000005000b7c02 */ /* 0x010fe20008000f00 */
[----:B------:R-:W-:Y:S02]  /*7420*/  IMAD.U32 R10, RZ, RZ, UR4 ;  /* 0x00000004ff0a7e24 */ /* 0x000fe4000f8e00ff */
[----:B------:R-:W-:Y:S07]  /*7430*/  LEPC R20, `(.L_x_115) ;  /* 0x000000001014794e */ /* 0x000fee0000000000 */
[----:B-1-3--:R-:W-:Y:S05]  /*7440*/  CALL.ABS.NOINC R2 ;  /* 0x0000000002007343 */ /* 0x00afea0003c00000 */
.L_x_115:
[----:B------:R-:W-:Y:S05]  /*7450*/  WARPSYNC.ALL ;  /* 0x0000000000007948 */ /* 0x000fea0003800000 */
[----:B------:R-:W-:Y:S01]  /*7460*/  R2UR UR4, R39 ;  /* 0x00000000270472ca */ /* 0x000fe200000e0000 */
[--C-:B----4-:R-:W-:Y:S01]  /*7470*/  HADD2.F32 R40, -RZ, R48.reuse.H0_H0 ;  /* 0x20000030ff287230 */ /* 0x110fe20000004100 */
[----:B------:R-:W-:Y:S01]  /*7480*/  ISETP.NE.AND P6, PT, R96, RZ, PT ;  /* 0x000000ff6000720c */ /* 0x000fe20003fc5270 */
[----:B------:R-:W-:Y:S01]  /*7490*/  HADD2.F32 R43, -RZ, R48.H1_H1 ;  /* 0x30000030ff2b7230 */ /* 0x000fe20000004100 */
[----:B-1----:R-:W-:Y:S01]  /*74a0*/  MOV R52, UR46 ;  /* 0x0000002e00347c02 */ /* 0x002fe20008000f00 */
[----:B------:R-:W-:Y:S01]  /*74b0*/  HADD2.F32 R42, -RZ, R49.H1_H1 ;  /* 0x30000031ff2a7230 */ /* 0x000fe20000004100 */
[----:B------:R-:W-:Y:S01]  /*74c0*/  MOV R63, UR52 ;  /* 0x00000034003f7c02 */ /* 0x000fe20008000f00 */
[----:B------:R-:W-:Y:S01]  /*74d0*/  HADD2.F32 R45, -RZ, R51.H0_H0 ;  /* 0x20000033ff2d7230 */ /* 0x000fe20000004100 */
[----:B------:R-:W-:Y:S01]  /*74e0*/  ISETP.NE.AND P0, PT, R93, RZ, PT ;  /* 0x000000ff5d00720c */ /* 0x000fe20003f05270 */
[----:B------:R-:W-:Y:S01]  /*74f0*/  HADD2.F32 R44, -RZ, R75.H1_H1 ;  /* 0x3000004bff2c7230 */ /* 0x000fe20000004100 */
[----:B------:R-:W-:Y:S01]  /*7500*/  BSSY.RECONVERGENT B0, `(.L_x_116) ;  /* 0x0000088000007945 */ /* 0x000fe20003800200 */
[----:B------:R-:W-:Y:S02]  /*7510*/  LEA R102, R46, UR44, 0x3 ;  /* 0x0000002c2e667c11 */ /* 0x000fe4000f8e18ff */
[----:B---3--:R-:W2:Y:S02]  /*7520*/  LDTM.16dp256bit.x8 R4, tmem[UR4+0x40] ;  /* 0x00004004000479ee */ /* 0x008ea400081a0000 */
[----:B------:R-:W-:Y:S02]  /*7530*/  @P6 LEA R52, R52, UR44, 0x3 ;  /* 0x0000002c34346c11 */ /* 0x000fe4000f8e18ff */
[----:B------:R-:W-:Y:S02]  /*7540*/  @P6 SHF.L.U32 R103, R90, 0x1f, RZ ;  /* 0x0000001f5a676819 */ /* 0x000fe400000006ff */
[----:B------:R-:W-:Y:S04]  /*7550*/  @P6 IADD3 R52, PT, PT, R52, 0x40, RZ ;  /* 0x0000004034346810 */ /* 0x000fe80007ffe0ff */
[----:B------:R-:W-:Y:S01]  /*7560*/  @P6 PRMT R63, R63, 0x654, R52 ;  /* 0x000006543f3f6816 */ /* 0x000fe20000000034 */
[C---:B--2---:R-:W-:Y:S01]  /*7570*/  FMUL R0, R38.reuse, R4 ;  /* 0x0000000426007220 */ /* 0x044fe20000400000 */
[C---:B------:R-:W-:Y:S01]  /*7580*/  FMUL R2, R38.reuse, R5 ;  /* 0x0000000526027220 */ /* 0x040fe20000400000 */
[C---:B------:R-:W-:Y:S01]  /*7590*/  FMUL R3, R38.reuse, R6 ;  /* 0x0000000626037220 */ /* 0x040fe20000400000 */
[C---:B------:R-:W-:Y:S01]  /*75a0*/  FMUL R7, R38.reuse, R7 ;  /* 0x0000000726077220 */ /* 0x040fe20000400000 */
[C---:B------:R-:W-:Y:S01]  /*75b0*/  FFMA R0, R41.reuse, R40, R0 ;  /* 0x0000002829007223 */ /* 0x040fe20000000000 */
[----:B------:R-:W-:Y:S02]  /*75c0*/  HADD2.F32 R40, -RZ, R49.H0_H0 ;  /* 0x20000031ff287230 */ /* 0x000fe40000004100 */
[C---:B------:R-:W-:Y:S01]  /*75d0*/  FFMA R2, R41.reuse, R43, R2 ;  /* 0x0000002b29027223 */ /* 0x040fe20000000002 */
[--C-:B------:R-:W-:Y:S02]  /*75e0*/  HADD2.F32 R43, -RZ, R50.reuse.H0_H0 ;  /* 0x20000032ff2b7230 */ /* 0x100fe40000004100 */
[C---:B------:R-:W-:Y:S01]  /*75f0*/  FMUL R4, R38.reuse, R8 ;  /* 0x0000000826047220 */ /* 0x040fe20000400000 */
[----:B------:R-:W-:Y:S01]  /*7600*/  FMUL R5, R38, R9 ;  /* 0x0000000926057220 */ /* 0x000fe20000400000 */
[C---:B------:R-:W-:Y:S01]  /*7610*/  FFMA R3, R41.reuse, R40, R3 ;  /* 0x0000002829037223 */ /* 0x040fe20000000003 */
[----:B------:R-:W-:Y:S01]  /*7620*/  HADD2.F32 R40, -RZ, R50.H1_H1 ;  /* 0x30000032ff287230 */ /* 0x000fe20000004100 */
[----:B------:R-:W-:Y:S01]  /*7630*/  F2FP.F16.F32.PACK_AB R52, R2, R0 ;  /* 0x000000000234723e */ /* 0x000fe200000000ff */
[C---:B------:R-:W-:Y:S01]  /*7640*/  FFMA R7, R41.reuse, R42, R7 ;  /* 0x0000002a29077223 */ /* 0x040fe20000000007 */
[C---:B------:R-:W-:Y:S01]  /*7650*/  FFMA R4, R41.reuse, R43, R4 ;  /* 0x0000002b29047223 */ /* 0x040fe20000000004 */
[C---:B------:R-:W-:Y:S01]  /*7660*/  FMUL R6, R38.reuse, R10 ;  /* 0x0000000a26067220 */ /* 0x040fe20000400000 */
[----:B------:R-:W-:Y:S02]  /*7670*/  HADD2.F32 R42, -RZ, R51.H1_H1 ;  /* 0x30000033ff2a7230 */ /* 0x000fe40000004100 */
[----:B------:R-:W-:Y:S01]  /*7680*/  FFMA R5, R41, R40, R5 ;  /* 0x0000002829057223 */ /* 0x000fe20000000005 */
[----:B------:R-:W-:Y:S01]  /*7690*/  F2FP.F16.F32.PACK_AB R53, R7, R3 ;  /* 0x000000030735723e */ /* 0x000fe200000000ff */
[----:B------:R-:W-:Y:S01]  /*76a0*/  FFMA R6, R41, R45, R6 ;  /* 0x0000002d29067223 */ /* 0x000fe20000000006 */
[C---:B------:R-:W-:Y:S01]  /*76b0*/  FMUL R11, R38.reuse, R11 ;  /* 0x0000000b260b7220 */ /* 0x040fe20000400000 */
[--C-:B------:R-:W-:Y:S01]  /*76c0*/  HADD2.F32 R40, -RZ, R56.reuse.H0_H0 ;  /* 0x20000038ff287230 */ /* 0x100fe20000004100 */
[----:B------:R-:W-:Y:S01]  /*76d0*/  F2FP.F16.F32.PACK_AB R54, R5, R4 ;  /* 0x000000040536723e */ /* 0x000fe200000000ff */
[C---:B------:R-:W-:Y:S01]  /*76e0*/  FMUL R8, R38.reuse, R12 ;  /* 0x0000000c26087220 */ /* 0x040fe20000400000 */
        /* <DEDUP_REMOVED lines=13> */
[--C-:B------:R-:W-:Y:S02]  /*77c0*/  HADD2.F32 R43, -RZ, R58.reuse.H0_H0 ;  /* 0x2000003aff2b7230 */ /* 0x100fe40000004100 */
        /* <DEDUP_REMOVED lines=23> */
[----:B------:R-:W-:Y:S01]  /*7940*/  HADD2.F32 R42, -RZ, R65.H1_H1 ;  /* 0x30000041ff2a7230 */ /* 0x000fe20000004100 */
[----:B------:R1:W-:Y:S01]  /*7950*/  STSM.16.M88.4 [R97+0x2400], R68 ;  /* 0x0024004461007844 */ /* 0x0003e20000000200 */
[C---:B------:R-:W-:Y:S01]  /*7960*/  FMUL R23, R38.reuse, R23 ;  /* 0x0000001726177220 */ /* 0x040fe20000400000 */
        /* <DEDUP_REMOVED lines=14> */
[C---:B------:R-:W-:Y:S01]  /*7a50*/  FMUL R24, R38.reuse, R28 ;  /* 0x0000001c26187220 */ /* 0x040fe20000400000 */
[C---:B------:R-:W-:Y:S01]  /*7a60*/  FFMA R22, R41.reuse, R43, R22 ;  /* 0x0000002b29167223 */ /* 0x040fe20000000016 */
[--C-:B------:R-:W-:Y:S02]  /*7a70*/  HADD2.F32 R43, -RZ, R72.reuse.H0_H0 ;  /* 0x20000048ff2b7230 */ /* 0x100fe40000004100 */
[C---:B------:R-:W-:Y:S01]  /*7a80*/  FMUL R25, R38.reuse, R29 ;  /* 0x0000001d26197220 */ /* 0x040fe20000400000 */
[----:B------:R-:W-:Y:S02]  /*7a90*/  HADD2.F32 R42, -RZ, R72.H1_H1 ;  /* 0x30000048ff2a7230 */ /* 0x000fe40000004100 */
[C---:B------:R-:W-:Y:S01]  /*7aa0*/  FMUL R26, R38.reuse, R30 ;  /* 0x0000001e261a7220 */ /* 0x040fe20000400000 */
[--C-:B------:R-:W-:Y:S02]  /*7ab0*/  HADD2.F32 R45, -RZ, R73.reuse.H0_H0 ;  /* 0x20000049ff2d7230 */ /* 0x100fe40000004100 */
[C---:B------:R-:W-:Y:S01]  /*7ac0*/  FFMA R27, R41.reuse, R40, R27 ;  /* 0x00000028291b7223 */ /* 0x040fe2000000001b */
[C---:B------:R-:W-:Y:S01]  /*7ad0*/  FFMA R24, R41.reuse, R43, R24 ;  /* 0x0000002b29187223 */ /* 0x040fe20000000018 */
[----:B------:R-:W-:Y:S02]  /*7ae0*/  HADD2.F32 R40, -RZ, R73.H1_H1 ;  /* 0x30000049ff287230 */ /* 0x000fe40000004100 */
[C---:B------:R-:W-:Y:S01]  /*7af0*/  FFMA R25, R41.reuse, R42, R25 ;  /* 0x0000002a29197223 */ /* 0x040fe20000000019 */
[C---:B------:R-:W-:Y:S01]  /*7b00*/  FMUL R31, R38.reuse, R31 ;  /* 0x0000001f261f7220 */ /* 0x040fe20000400000 */
[--C-:B------:R-:W-:Y:S02]  /*7b10*/  HADD2.F32 R43, -RZ, R74.reuse.H0_H0 ;  /* 0x2000004aff2b7230 */ /* 0x100fe40000004100 */
[C---:B------:R-:W-:Y:S01]  /*7b20*/  FFMA R26, R41.reuse, R45, R26 ;  /* 0x0000002d291a7223 */ /* 0x040fe2000000001a */
[C---:B------:R-:W-:Y:S01]  /*7b30*/  FMUL R28, R38.reuse, R32 ;  /* 0x00000020261c7220 */ /* 0x040fe20000400000 */
[----:B------:R-:W-:Y:S02]  /*7b40*/  HADD2.F32 R42, -RZ, R74.H1_H1 ;  /* 0x3000004aff2a7230 */ /* 0x000fe40000004100 */
[C---:B------:R-:W-:Y:S01]  /*7b50*/  FMUL R29, R38.reuse, R33 ;  /* 0x00000021261d7220 */ /* 0x040fe20000400000 */
[----:B------:R-:W-:Y:S02]  /*7b60*/  HADD2.F32 R45, -RZ, R75.H0_H0 ;  /* 0x2000004bff2d7230 */ /* 0x000fe40000004100 */
[C---:B------:R-:W-:Y:S01]  /*7b70*/  FMUL R30, R38.reuse, R34 ;  /* 0x00000022261e7220 */ /* 0x040fe20000400000 */
[C---:B------:R-:W-:Y:S01]  /*7b80*/  FFMA R31, R41.reuse, R40, R31 ;  /* 0x00000028291f7223 */ /* 0x040fe2000000001f */
        /* <DEDUP_REMOVED lines=9> */
[----:B------:R1:W-:Y:S01]  /*7c20*/  STSM.16.M88.4 [R100+0x2000], R104 ;  /* 0x0020006864007844 */ /* 0x0003e20000000200 */
[----:B------:R-:W-:Y:S02]  /*7c30*/  F2FP.F16.F32.PACK_AB R110, R29, R28 ;  /* 0x0000001c1d6e723e */ /* 0x000fe400000000ff */
[----:B------:R-:W-:Y:S05]  /*7c40*/  F2FP.F16.F32.PACK_AB R111, R35, R30 ;  /* 0x0000001e236f723e */ /* 0x000fea00000000ff */
[----:B------:R1:W-:Y:S01]  /*7c50*/  STSM.16.M88.4 [R101+0x2000], R108 ;  /* 0x0020006c65007844 */ /* 0x0003e20000000200 */
        /* <DEDUP_REMOVED lines=9> */
[----:B------:R-:W-:Y:S02]  /*7cf0*/  UIADD3 UR9, UPT, UPT, UR49, 0x40, URZ ;  /* 0x0000004031097890 */ /* 0x000fe4000fffe0ff */
[----:B------:R-:W-:Y:S01]  /*7d00*/  UIADD3 UR8, UPT, UPT, UR44, 0x2400, URZ ;  /* 0x000024002c087890 */ /* 0x000fe2000fffe0ff */
[----:B------:R-:W-:Y:S01]  /*7d10*/  UMOV UR10, UR50 ;  /* 0x00000032000a7c82 */ /* 0x000fe20008000000 */
[----:B------:R-:W-:Y:S01]  /*7d20*/  UMOV UR11, UR36 ;  /* 0x00000024000b7c82 */ /* 0x000fe20008000000 */
[----:B--2---:R-:W-:Y:S04]  /*7d30*/  UIADD3 UR4, UP0, UPT, UR6, 0x680, URZ ;  /* 0x0000068006047890 */ /* 0x004fe8000ff1e0ff */
[----:B------:R-:W-:Y:S09]  /*7d40*/  UIADD3.X UR5, UPT, UPT, URZ, UR7, URZ, UP0, !UPT ;  /* 0x00000007ff057290 */ /* 0x000ff200087fe4ff */
[----:B------:R2:W-:Y:S01]  /*7d50*/  UTMASTG.3D [UR8], [UR4] ;  /* 0x00000008040073b5 */ /* 0x0005e20008010000 */
[----:B------:R0:W-:Y:S01]  /*7d60*/  UTMACMDFLUSH ;  /* 0x00000000000079b7 */ /* 0x0001e20000000000 */
[----:B--2---:R-:W-:Y:S04]  /*7d70*/  DEPBAR.LE SB0, 0x1 ;  /* 0x000080400000791a */ /* 0x004fe80000000000 */
.L_x_117:
[----:B------:R-:W-:Y:S05]  /*7d80*/  BSYNC.RECONVERGENT B0 ;  /* 0x0000000000007941 */ /* 0x000fea0003800200 */
.L_x_116:
[----:B------:R-:W-:Y:S01]  /*7d90*/  BAR.SYNC.DEFER_BLOCKING 0x1, 0x80 ;  /* 0x0042000000007b1d */ /* 0x000fe20000010000 */
[----:B------:R-:W-:Y:S04]  /*7da0*/  UIADD3 UR4, UPT, UPT, UR46, 0x1, URZ ;  /* 0x000000012e047890 */ /* 0x000fe8000fffe0ff */
[----:B------:R-:W-:Y:S04]  /*7db0*/  UISETP.NE.AND UP0, UPT, UR4, 0x4, UPT ;  /* 0x000000040400788c */ /* 0x000fe8000bf05270 */
[----:B------:R-:W-:Y:S01]  /*7dc0*/  USEL UR45, UR4, URZ, UP0 ;  /* 0x000000ff042d7287 */ /* 0x000fe20008000000 */
[----:B------:R2:W-:Y:S01]  /*7dd0*/  @P6 SYNCS.ARRIVE.TRANS64.RED.A1T0 RZ, [R63+URZ], RZ ;  /* 0x000000ff3fff69a7 */ /* 0x0005e200081004ff */
[----:B------:R-:W-:Y:S01]  /*7de0*/  BSSY B1, `(.L_x_118) ;  /* 0x0000018000017945 */ /* 0x000fe20003800000 */
[----:B------:R-:W3:Y:S02]  /*7df0*/  @P6 SYNCS.PHASECHK.TRANS64.TRYWAIT P0, [R102+URZ+0x20], R103 ;  /* 0x00002067660065a7 */ /* 0x000ee400080011ff */
[----:B---3--:R-:W-:Y:S01]  /*7e00*/  @P6 SEL R60, RZ, 0x1, !P0 ;  /* 0x00000001ff3c6807 */ /* 0x008fe20004000000 */
[----:B--2---:R-:W-:Y:S06]  /*7e10*/  @!P6 BRA `(.L_x_119) ;  /* 0x000000000050e947 */ /* 0x004fec0003800000 */
        /* <DEDUP_REMOVED lines=8> */
[----:B------:R-:W-:Y:S04]  /*7ea0*/  SHF.L.U32 R5, R90, 0x1f, RZ ;  /* 0x0000001f5a057819 */ /* 0x000fe800000006ff */
[----:B------:R-:W2:Y:S02]  /*7eb0*/  SYNCS.PHASECHK.TRANS64.TRYWAIT P0, [R102+URZ+0x20], R5 ;  /* 0x00002005660075a7 */ /* 0x000ea400080011ff */
[----:B--2---:R-:W-:Y:S05]  /*7ec0*/  @!P0 BRA `(.L_x_122) ;  /* 0x0000002400508947 */ /* 0x004fea0003800000 */
.L_x_121:
[----:B------:R-:W-:Y:S05]  /*7ed0*/  BSYNC B0 ;  /* 0x0000000000007941 */ /* 0x000fea0003800000 */
.L_x_120:
[----:B------:R-:W-:Y:S02]  /*7ee0*/  ISETP.NE.AND P0, PT, R61, RZ, PT ;  /* 0x000000ff3d00720c */ /* 0x000fe40003f05270 */
[----:B------:R-:W-:Y:S11]  /*7ef0*/  IADD3 R46, PT, PT, R46, 0x1, RZ ;  /* 0x000000012e2e7810 */ /* 0x000ff60007ffe0ff */
[----:B------:R-:W-:Y:S01]  /*7f00*/  @P0 IMAD.IADD R4, R91, 0x1, R0 ;  /* 0x000000015b040824 */ /* 0x000fe200078e0200 */
[----:B------:R-:W-:Y:S05]  /*7f10*/  @P0 WARPSYNC.ALL ;  /* 0x0000000000000948 */ /* 0x000fea0003800000 */
[----:B------:R3:W4:Y:S04]  /*7f20*/  @P0 LDSM.16.M88.4 R48, [R3+UR44+0x400] ;  /* 0x0004002c0330083b */ /* 0x0007280008000200 */
[----:B------:R3:W1:Y:S04]  /*7f30*/  @P0 LDSM.16.M88.4 R56, [R2+0x400] ;  /* 0x000400000238083b */ /* 0x0006680000000200 */
[----:B------:R3:W1:Y:S04]  /*7f40*/  @P0 LDSM.16.M88.4 R64, [R0+0x400] ;  /* 0x000400000040083b */ /* 0x0006680000000200 */
[----:B------:R3:W1:Y:S02]  /*7f50*/  @P0 LDSM.16.M88.4 R72, [R4+0x400] ;  /* 0x000400000448083b */ /* 0x0006640000000200 */
.L_x_119:
[----:B------:R-:W-:Y:S05]  /*7f60*/  BSYNC B1 ;  /* 0x0000000000017941 */ /* 0x000fea0003800000 */
.L_x_118:
[----:B---3--:R-:W-:Y:S05]  /*7f70*/  VIADD R3, R39, 0x80 ;  /* 0x0000008027037836 */ /* 0x008fea0000000000 */
[----:B------:R-:W-:Y:S04]  /*7f80*/  SHF.R.U32.HI R3, RZ, 0x15, R3 ;  /* 0x00000015ff037819 */ /* 0x000fe80000011603 */
[----:B------:R-:W-:Y:S11]  /*7f90*/  LOP3.LUT P0, RZ, R3, 0x3, R82, 0x48, !PT ;  /* 0x0000000303ff7812 */ /* 0x000ff60007804852 */
[----:B------:R-:W-:Y:S02]  /*7fa0*/  @!UPT UIADD3 URZ, UPT, UPT, URZ, URZ, URZ ;  /* 0x000000fffffff290 */ /* 0x000fe4000fffe0ff */
[----:B------:R-:W-:Y:S05]  /*7fb0*/  @!P0 BRA `(.L_x_123) ;  /* 0x0000000000408947 */ /* 0x000fea0003800000 */
[----:B------:R-:W2:Y:S01]  /*7fc0*/  LDCU.64 UR8, c[0x4][0x70] ;  /* 0x01000e00ff0877ac */ /* 0x000ea20008000a00 */
[----:B------:R-:W-:Y:S01]  /*7fd0*/  MOV R3, 0x0 ;  /* 0x0000000000037802 */ /* 0x000fe20000000f00 */
[----:B------:R-:W-:Y:S02]  /*7fe0*/  HFMA2 R12, -RZ, RZ, 0, 5.9604644775390625e-08 ;  /* 0x00000001ff0c7431 */ /* 0x000fe400000001ff */
[----:B------:R-:W-:Y:S02]  /*7ff0*/  IMAD.MOV.U32 R8, RZ, RZ, 0x192 ;  /* 0x00000192ff087424 */ /* 0x000fe400078e00ff */
[----:B------:R-:W-:Y:S01]  /*8000*/  IMAD.MOV.U32 R13, RZ, RZ, RZ ;  /* 0x000000ffff0d7224 */ /* 0x000fe200078e00ff */
[----:B------:R-:W3:Y:S01]  /*8010*/  LDCU.64 UR6, c[0x4][0x78] ;  /* 0x01000f00ff0677ac */ /* 0x000ee20008000a00 */
[----:B------:R-:W1:Y:S01]  /*8020*/  LDC.64 R2, c[0x4][R3] ;  /* 0x0100000003027b82 */ /* 0x000e620000000a00 */
[----:B------:R-:W5:Y:S01]  /*8030*/  LDCU.64 UR4, c[0x4][0x10] ;  /* 0x01000200ff0477ac */ /* 0x000f620008000a00 */
[----:B--2---:R-:W-:Y:S01]  /*8040*/  MOV R5, UR9 ;  /* 0x0000000900057c02 */ /* 0x004fe20008000f00 */
[----:B------:R-:W-:Y:S01]  /*8050*/  IMAD.U32 R4, RZ, RZ, UR8 ;  /* 0x00000008ff047e24 */ /* 0x000fe2000f8e00ff */
[----:B---3--:R-:W-:Y:S01]  /*8060*/  MOV R7, UR7 ;  /* 0x0000000700077c02 */ /* 0x008fe20008000f00 */
[----:B------:R-:W-:Y:S01]  /*8070*/  IMAD.U32 R6, RZ, RZ, UR6 ;  /* 0x00000006ff067e24 */ /* 0x000fe2000f8e00ff */
[----:B-----5:R-:W-:Y:S01]  /*8080*/  MOV R11, UR5 ;  /* 0x00000005000b7c02 */ /* 0x020fe20008000f00 */
[----:B------:R-:W-:Y:S02]  /*8090*/  IMAD.U32 R10, RZ, RZ, UR4 ;  /* 0x00000004ff0a7e24 */ /* 0x000fe4000f8e00ff */
[----:B------:R-:W-:Y:S07]  /*80a0*/  LEPC R20, `(.L_x_123) ;  /* 0x000000001014794e */ /* 0x000fee0000000000 */
[----:B-1--4-:R-:W-:Y:S05]  /*80b0*/  CALL.ABS.NOINC R2 ;  /* 0x0000000002007343 */ /* 0x012fea0003c00000 */
.L_x_123:
        /* <DEDUP_REMOVED lines=13> */
[----:B--2---:R-:W1:Y:S02]  /*8190*/  LDTM.16dp256bit.x8 R4, tmem[UR4+0x80] ;  /* 0x00008004000479ee */ /* 0x004e6400081a0000 */
[----:B------:R-:W-:Y:S02]  /*81a0*/  @P6 LEA R52, R52, UR44, 0x3 ;  /* 0x0000002c34346c11 */ /* 0x000fe4000f8e18ff */
[----:B------:R-:W-:Y:S02]  /*81b0*/  @P6 SHF.L.U32 R102, R90, 0x1f, RZ ;  /* 0x0000001f5a666819 */ /* 0x000fe400000006ff */
[----:B------:R-:W-:Y:S04]  /*81c0*/  @P6 IADD3 R52, PT, PT, R52, 0x40, RZ ;  /* 0x0000004034346810 */ /* 0x000fe80007ffe0ff */
[----:B------:R-:W-:Y:S01]  /*81d0*/  @P6 PRMT R63, R63, 0x654, R52 ;  /* 0x000006543f3f6816 */ /* 0x000fe20000000034 */
[C---:B-1----:R-:W-:Y:S01]  /*81e0*/  FMUL R0, R38.reuse, R4 ;  /* 0x0000000426007220 */ /* 0x042fe20000400000 */
        /* <DEDUP_REMOVED lines=128> */
.L_x_125:
[----:B------:R-:W-:Y:S05]  /*89f0*/  BSYNC.RECONVERGENT B0 ;  /* 0x0000000000007941 */ /* 0x000fea0003800200 */
.L_x_124:
        /* <DEDUP_REMOVED lines=20> */
.L_x_129:
[----:B------:R-:W-:Y:S05]  /*8b40*/  BSYNC B0 ;  /* 0x0000000000007941 */ /* 0x000fea0003800000 */
.L_x_128:
[----:B------:R-:W-:Y:S11]  /*8b50*/  ISETP.NE.AND P0, PT, R61, RZ, PT ;  /* 0x000000ff3d00720c */ /* 0x000ff60003f05270 */
[----:B------:R-:W-:Y:S02]  /*8b60*/  @!UPT UIADD3 URZ, UPT, UPT, URZ, URZ, URZ ;  /* 0x000000fffffff290 */ /* 0x000fe4000fffe0ff */
[----:B--2---:R-:W-:Y:S01]  /*8b70*/  @P0 IADD3 R0, PT, PT, R91, R62, RZ ;  /* 0x0000003e5b000210 */ /* 0x004fe20007ffe0ff */
[----:B------:R-:W-:Y:S05]  /*8b80*/  @P0 WARPSYNC.ALL ;  /* 0x0000000000000948 */ /* 0x000fea0003800000 */
[----:B------:R2:W3:Y:S04]  /*8b90*/  @P0 LDSM.16.M88.4 R48, [R46+UR44+0x400] ;  /* 0x0004002c2e30083b */ /* 0x0004e80008000200 */
[----:B------:R2:W4:Y:S04]  /*8ba0*/  @P0 LDSM.16.M88.4 R56, [R2+0x400] ;  /* 0x000400000238083b */ /* 0x0005280000000200 */
[----:B------:R2:W1:Y:S04]  /*8bb0*/  @P0 LDSM.16.M88.4 R64, [R62+0x400] ;  /* 0x000400003e40083b */ /* 0x0004680000000200 */
[----:B------:R2:W1:Y:S02]  /*8bc0*/  @P0 LDSM.16.M88.4 R72, [R0+0x400] ;  /* 0x000400000048083b */ /* 0x0004640000000200 */
.L_x_127:
[----:B------:R-:W-:Y:S05]  /*8bd0*/  BSYNC B1 ;  /* 0x0000000000017941 */ /* 0x000fea0003800000 */
.L_x_126:
        /* <DEDUP_REMOVED lines=10> */
[----:B------:R-:W3:Y:S01]  /*8c80*/  LDCU.64 UR6, c[0x4][0x78] ;  /* 0x01000f00ff0677ac */ /* 0x000ee20008000a00 */
[----:B--2---:R-:W2:Y:S01]  /*8c90*/  LDC.64 R2, c[0x4][R3] ;  /* 0x0100000003027b82 */ /* 0x004ea20000000a00 */
[----:B------:R-:W4:Y:S01]  /*8ca0*/  LDCU.64 UR4, c[0x4][0x10] ;  /* 0x01000200ff0477ac */ /* 0x000f220008000a00 */
[----:B-----5:R-:W-:Y:S01]  /*8cb0*/  MOV R5, UR9 ;  /* 0x0000000900057c02 */ /* 0x020fe20008000f00 */
[----:B------:R-:W-:Y:S01]  /*8cc0*/  IMAD.U32 R4, RZ, RZ, UR8 ;  /* 0x00000008ff047e24 */ /* 0x000fe2000f8e00ff */
[----:B---3--:R-:W-:Y:S01]  /*8cd0*/  MOV R7, UR7 ;  /* 0x0000000700077c02 */ /* 0x008fe20008000f00 */
[----:B------:R-:W-:Y:S01]  /*8ce0*/  IMAD.U32 R6, RZ, RZ, UR6 ;  /* 0x00000006ff067e24 */ /* 0x000fe2000f8e00ff */
[----:B----4-:R-:W-:Y:S01]  /*8cf0*/  MOV R11, UR5 ;  /* 0x00000005000b7c02 */ /* 0x010fe20008000f00 */
[----:B------:R-:W-:Y:S02]  /*8d00*/  IMAD.U32 R10, RZ, RZ, UR4 ;  /* 0x00000004ff0a7e24 */ /* 0x000fe4000f8e00ff */
[----:B------:R-:W-:Y:S07]  /*8d10*/  LEPC R20, `(.L_x_131) ;  /* 0x000000001014794e */ /* 0x000fee0000000000 */
[----:B-12---:R-:W-:Y:S05]  /*8d20*/  CALL.ABS.NOINC R2 ;  /* 0x0000000002007343 */ /* 0x006fea0003c00000 */
.L_x_131:
[----:B------:R-:W-:Y:S01]  /*8d30*/  ISETP.NE.AND P0, PT, R93, RZ, PT ;  /* 0x000000ff5d00720c */ /* 0x000fe20003f05270 */
[----:B------:R-:W-:Y:S05]  /*8d40*/  WARPSYNC.ALL ;  /* 0x0000000000007948 */ /* 0x000fea0003800000 */
[----:B------:R-:W-:Y:S01]  /*8d50*/  R2UR UR4, R39 ;  /* 0x00000000270472ca */ /* 0x000fe200000e0000 */
[--C-:B---3--:R-:W-:Y:S01]  /*8d60*/  HADD2.F32 R40, -RZ, R48.reuse.H0_H0 ;  /* 0x20000030ff287230 */ /* 0x108fe20000004100 */
[----:B------:R-:W-:Y:S01]  /*8d70*/  R2UR UR5, R99 ;  /* 0x00000000630572ca */ /* 0x000fe200000e0000 */
[----:B------:R-:W-:Y:S01]  /*8d80*/  HADD2.F32 R42, -RZ, R48.H1_H1 ;  /* 0x30000030ff2a7230 */ /* 0x000fe20000004100 */
[----:B------:R-:W-:Y:S01]  /*8d90*/  BSSY.RECONVERGENT B0, `(.L_x_132) ;  /* 0x000008a000007945 */ /* 0x000fe20003800200 */
[--C-:B------:R-:W-:Y:S02]  /*8da0*/  HADD2.F32 R43, -RZ, R49.reuse.H0_H0 ;  /* 0x20000031ff2b7230 */ /* 0x100fe40000004100 */
[----:B------:R-:W-:Y:S02]  /*8db0*/  HADD2.F32 R44, -RZ, R49.H1_H1 ;  /* 0x30000031ff2c7230 */ /* 0x000fe40000004100 */
[--C-:B------:R-:W-:Y:S02]  /*8dc0*/  HADD2.F32 R45, -RZ, R50.reuse.H0_H0 ;  /* 0x20000032ff2d7230 */ /* 0x100fe40000004100 */
[----:B--2---:R-:W-:Y:S02]  /*8dd0*/  HADD2.F32 R46, -RZ, R50.H1_H1 ;  /* 0x30000032ff2e7230 */ /* 0x004fe40000004100 */
[----:B------:R-:W2:Y:S01]  /*8de0*/  LDTM.16dp256bit.x8 R4, tmem[UR4+0xc0] ;  /* 0x0000c004000479ee */ /* 0x000ea200081a0000 */
[----:B------:R-:W-:Y:S01]  /*8df0*/  NOP ;  /* 0x0000000000007918 */ /* 0x000fe20000000000 */
[----:B------:R-:W-:Y:S01]  /*8e00*/  UIADD3 UR4, UPT, UPT, UR5, 0xb0, URZ ;  /* 0x000000b005047890 */ /* 0x000fe2000fffe0ff */
[--C-:B------:R-:W-:Y:S02]  /*8e10*/  HADD2.F32 R47, -RZ, R51.reuse.H0_H0 ;  /* 0x20000033ff2f7230 */ /* 0x100fe40000004100 */
[----:B------:R-:W-:Y:S01]  /*8e20*/  HADD2.F32 R49, -RZ, R51.H1_H1 ;  /* 0x30000033ff317230 */ /* 0x000fe20000004100 */
[----:B------:R-:W-:Y:S01]  /*8e30*/  UPRMT UR4, UR52, 0x654, UR4 ;  /* 0x0000065434047896 */ /* 0x000fe20008000004 */
[--C-:B----4-:R-:W-:Y:S02]  /*8e40*/  HADD2.F32 R48, -RZ, R56.reuse.H0_H0 ;  /* 0x20000038ff307230 */ /* 0x110fe40000004100 */
[----:B------:R-:W-:Y:S02]  /*8e50*/  HADD2.F32 R51, -RZ, R56.H1_H1 ;  /* 0x30000038ff337230 */ /* 0x000fe40000004100 */
[--C-:B------:R-:W-:Y:S02]  /*8e60*/  HADD2.F32 R50, -RZ, R57.reuse.H0_H0 ;  /* 0x20000039ff327230 */ /* 0x100fe40000004100 */
[----:B-1----:R-:W-:Y:S02]  /*8e70*/  HADD2.F32 R52, -RZ, R57.H1_H1 ;  /* 0x30000039ff347230 */ /* 0x002fe40000004100 */
[----:B--2---:R-:W-:Y:S01]  /*8e80*/  SYNCS.ARRIVE.TRANS64.RED.A1T0 RZ, [UR4], RZ ;  /* 0x000000ffffff79a7 */ /* 0x004fe20008100404 */
[--C-:B------:R-:W-:Y:S02]  /*8e90*/  HADD2.F32 R53, -RZ, R58.reuse.H0_H0 ;  /* 0x2000003aff357230 */ /* 0x100fe40000004100 */
[----:B------:R-:W-:Y:S02]  /*8ea0*/  HADD2.F32 R54, -RZ, R58.H1_H1 ;  /* 0x3000003aff367230 */ /* 0x000fe40000004100 */
[--C-:B------:R-:W-:Y:S02]  /*8eb0*/  HADD2.F32 R55, -RZ, R59.reuse.H0_H0 ;  /* 0x2000003bff377230 */ /* 0x100fe40000004100 */
[----:B------:R-:W-:Y:S02]  /*8ec0*/  HADD2.F32 R56, -RZ, R59.H1_H1 ;  /* 0x3000003bff387230 */ /* 0x000fe40000004100 */
[C---:B------:R-:W-:Y:S01]  /*8ed0*/  FMUL R4, R38.reuse, R4 ;  /* 0x0000000426047220 */ /* 0x040fe20000400000 */
[C---:B------:R-:W-:Y:S01]  /*8ee0*/  FMUL R5, R38.reuse, R5 ;  /* 0x0000000526057220 */ /* 0x040fe20000400000 */
[C---:B------:R-:W-:Y:S01]  /*8ef0*/  FMUL R6, R38.reuse, R6 ;  /* 0x0000000626067220 */ /* 0x040fe20000400000 */
[C---:B------:R-:W-:Y:S01]  /*8f00*/  FMUL R7, R38.reuse, R7 ;  /* 0x0000000726077220 */ /* 0x040fe20000400000 */
[C---:B------:R-:W-:Y:S01]  /*8f10*/  FFMA R4, R41.reuse, R40, R4 ;  /* 0x0000002829047223 */ /* 0x040fe20000000004 */
[C---:B------:R-:W-:Y:S01]  /*8f20*/  FFMA R5, R41.reuse, R42, R5 ;  /* 0x0000002a29057223 */ /* 0x040fe20000000005 */
[C---:B------:R-:W-:Y:S01]  /*8f30*/  FFMA R6, R41.reuse, R43, R6 ;  /* 0x0000002b29067223 */ /* 0x040fe20000000006 */
[----:B------:R-:W-:Y:S01]  /*8f40*/  FFMA R7, R41, R44, R7 ;  /* 0x0000002c29077223 */ /* 0x000fe20000000007 */
[C---:B------:R-:W-:Y:S01]  /*8f50*/  FMUL R8, R38.reuse, R8 ;  /* 0x0000000826087220 */ /* 0x040fe20000400000 */
[C---:B------:R-:W-:Y:S01]  /*8f60*/  FMUL R9, R38.reuse, R9 ;  /* 0x0000000926097220 */ /* 0x040fe20000400000 */
[----:B------:R-:W-:Y:S01]  /*8f70*/  F2FP.F16.F32.PACK_AB R104, R5, R4 ;  /* 0x000000040568723e */ /* 0x000fe200000000ff */
[C---:B------:R-:W-:Y:S01]  /*8f80*/  FMUL R0, R38.reuse, R10 ;  /* 0x0000000a26007220 */ /* 0x040fe20000400000 */
[----:B------:R-:W-:Y:S01]  /*8f90*/  F2FP.F16.F32.PACK_AB R105, R7, R6 ;  /* 0x000000060769723e */ /* 0x000fe200000000ff */
[C---:B------:R-:W-:Y:S01]  /*8fa0*/  FFMA R8, R41.reuse, R45, R8 ;  /* 0x0000002d29087223 */ /* 0x040fe20000000008 */
[C---:B------:R-:W-:Y:S01]  /*8fb0*/  FFMA R9, R41.reuse, R46, R9 ;  /* 0x0000002e29097223 */ /* 0x040fe20000000009 */
[----:B------:R-:W-:Y:S01]  /*8fc0*/  FFMA R0, R41, R47, R0 ;  /* 0x0000002f29007223 */ /* 0x000fe20000000000 */
[C---:B------:R-:W-:Y:S01]  /*8fd0*/  FMUL R2, R38.reuse, R11 ;  /* 0x0000000b26027220 */ /* 0x040fe20000400000 */
[C---:B------:R-:W-:Y:S01]  /*8fe0*/  FMUL R3, R38.reuse, R12 ;  /* 0x0000000c26037220 */ /* 0x040fe20000400000 */
[C---:B------:R-:W-:Y:S01]  /*8ff0*/  FMUL R10, R38.reuse, R13 ;  /* 0x0000000d260a7220 */ /* 0x040fe20000400000 */
[----:B------:R-:W-:Y:S01]  /*9000*/  F2FP.F16.F32.PACK_AB R106, R9, R8 ;  /* 0x00000008096a723e */ /* 0x000fe200000000ff */
[C---:B------:R-:W-:Y:S01]  /*9010*/  FFMA R2, R41.reuse, R49, R2 ;  /* 0x0000003129027223 */ /* 0x040fe20000000002 */
[C---:B------:R-:W-:Y:S01]  /*9020*/  FFMA R3, R41.reuse, R48, R3 ;  /* 0x0000003029037223 */ /* 0x040fe20000000003 */
[C---:B------:R-:W-:Y:S01]  /*9030*/  FFMA R10, R41.reuse, R51, R10 ;  /* 0x00000033290a7223 */ /* 0x040fe2000000000a */
[C---:B------:R-:W-:Y:S01]  /*9040*/  FMUL R11, R38.reuse, R14 ;  /* 0x0000000e260b7220 */ /* 0x040fe20000400000 */
[----:B------:R-:W-:Y:S01]  /*9050*/  FMUL R15, R38, R15 ;  /* 0x0000000f260f7220 */ /* 0x000fe20000400000 */
[----:B------:R-:W-:Y:S01]  /*9060*/  F2FP.F16.F32.PACK_AB R107, R2, R0 ;  /* 0x00000000026b723e */ /* 0x000fe200000000ff */
[----:B------:R-:W-:Y:S01]  /*9070*/  FMUL R12, R38, R16 ;  /* 0x00000010260c7220 */ /* 0x000fe20000400000 */
[----:B------:R-:W-:Y:S01]  /*9080*/  F2FP.F16.F32.PACK_AB R108, R10, R3 ;  /* 0x000000030a6c723e */ /* 0x000fe200000000ff */
[C---:B------:R-:W-:Y:S01]  /*9090*/  FFMA R11, R41.reuse, R50, R11 ;  /* 0x00000032290b7223 */ /* 0x040fe2000000000b */
[C---:B------:R-:W-:Y:S01]  /*90a0*/  FFMA R15, R41.reuse, R52, R15 ;  /* 0x00000034290f7223 */ /* 0x040fe2000000000f */
[----:B------:R1:W-:Y:S01]  /*90b0*/  STSM.16.M88.4 [R98+0x6400], R104 ;  /* 0x0064006862007844 */ /* 0x0003e20000000200 */
[----:B------:R-:W-:Y:S01]  /*90c0*/  FFMA R12, R41, R53, R12 ;  /* 0x00000035290c7223 */ /* 0x000fe2000000000c */
[C---:B------:R-:W-:Y:S01]  /*90d0*/  FMUL R13, R38.reuse, R17 ;  /* 0x00000011260d7220 */ /* 0x040fe20000400000 */
[C---:B------:R-:W-:Y:S01]  /*90e0*/  FMUL R14, R38.reuse, R18 ;  /* 0x00000012260e7220 */ /* 0x040fe20000400000 */
[----:B------:R-:W-:Y:S01]  /*90f0*/  F2FP.F16.F32.PACK_AB R109, R15, R11 ;  /* 0x0000000b0f6d723e */ /* 0x000fe200000000ff */
[--C-:B------:R-:W-:Y:S02]  /*9100*/  HADD2.F32 R57, -RZ, R64.reuse.H0_H0 ;  /* 0x20000040ff397230 */ /* 0x100fe40000004100 */
[C---:B------:R-:W-:Y:S01]  /*9110*/  FFMA R13, R41.reuse, R54, R13 ;  /* 0x00000036290d7223 */ /* 0x040fe2000000000d */
[----:B------:R-:W-:Y:S01]  /*9120*/  FFMA R14, R41, R55, R14 ;  /* 0x00000037290e7223 */ /* 0x000fe2000000000e */
[C---:B------:R-:W-:Y:S01]  /*9130*/  FMUL R19, R38.reuse, R19 ;  /* 0x0000001326137220 */ /* 0x040fe20000400000 */
[----:B------:R-:W-:Y:S02]  /*9140*/  HADD2.F32 R58, -RZ, R64.H1_H1 ;  /* 0x30000040ff3a7230 */ /* 0x000fe40000004100 */
[C---:B------:R-:W-:Y:S01]  /*9150*/  FMUL R16, R38.reuse, R20 ;  /* 0x0000001426107220 */ /* 0x040fe20000400000 */
[----:B------:R-:W-:Y:S01]  /*9160*/  F2FP.F16.F32.PACK_AB R110, R13, R12 ;  /* 0x0000000c0d6e723e */ /* 0x000fe200000000ff */
[C---:B------:R-:W-:Y:S01]  /*9170*/  FFMA R19, R41.reuse, R56, R19 ;  /* 0x0000003829137223 */ /* 0x040fe20000000013 */
[--C-:B------:R-:W-:Y:S02]  /*9180*/  HADD2.F32 R59, -RZ, R65.reuse.H0_H0 ;  /* 0x20000041ff3b7230 */ /* 0x100fe40000004100 */
[----:B------:R-:W-:Y:S01]  /*9190*/  FFMA R16, R41, R57, R16 ;  /* 0x0000003929107223 */ /* 0x000fe20000000010 */
[C---:B------:R-:W-:Y:S01]  /*91a0*/  FMUL R17, R38.reuse, R21 ;  /* 0x0000001526117220 */ /* 0x040fe20000400000 */
[----:B------:R-:W-:Y:S01]  /*91b0*/  HADD2.F32 R60, -RZ, R65.H1_H1 ;  /* 0x30000041ff3c7230 */ /* 0x000fe20000004100 */
[----:B------:R-:W-:Y:S01]  /*91c0*/  F2FP.F16.F32.PACK_AB R111, R19, R14 ;  /* 0x0000000e136f723e */ /* 0x000fe200000000ff */
[C---:B------:R-:W-:Y:S01]  /*91d0*/  FMUL R18, R38.reuse, R22 ;  /* 0x0000001626127220 */ /* 0x040fe20000400000 */
[C---:B------:R-:W-:Y:S01]  /*91e0*/  FFMA R17, R41.reuse, R58, R17 ;  /* 0x0000003a29117223 */ /* 0x040fe20000000011 */
[--C-:B------:R-:W-:Y:S02]  /*91f0*/  HADD2.F32 R61, -RZ, R66.reuse.H0_H0 ;  /* 0x20000042ff3d7230 */ /* 0x100fe40000004100 */
[C---:B------:R-:W-:Y:S01]  /*9200*/  FMUL R23, R38.reuse, R23 ;  /* 0x0000001726177220 */ /* 0x040fe20000400000 */
[----:B------:R1:W-:Y:S01]  /*9210*/  STSM.16.M88.4 [R97+0x6400], R108 ;  /* 0x0064006c61007844 */ /* 0x0003e20000000200 */
[----:B------:R-:W-:Y:S01]  /*9220*/  FFMA R18, R41, R59, R18 ;  /* 0x0000003b29127223 */ /* 0x000fe20000000012 */
[----:B------:R-:W-:Y:S01]  /*9230*/  F2FP.F16.F32.PACK_AB R112, R17, R16 ;  /* 0x000000101170723e */ /* 0x000fe200000000ff */
[----:B------:R-:W-:Y:S01]  /*9240*/  FFMA R23, R41, R60, R23 ;  /* 0x0000003c29177223 */ /* 0x000fe20000000017 */
[----:B------:R-:W-:Y:S02]  /*9250*/  HADD2.F32 R62, -RZ, R66.H1_H1 ;  /* 0x30000042ff3e7230 */ /* 0x000fe40000004100 */
[C---:B------:R-:W-:Y:S01]  /*9260*/  FMUL R20, R38.reuse, R24 ;  /* 0x0000001826147220 */ /* 0x040fe20000400000 */
[--C-:B------:R-:W-:Y:S02]  /*9270*/  HADD2.F32 R63, -RZ, R67.reuse.H0_H0 ;  /* 0x20000043ff3f7230 */ /* 0x100fe40000004100 */
[C---:B------:R-:W-:Y:S01]  /*9280*/  FMUL R21, R38.reuse, R25 ;  /* 0x0000001926157220 */ /* 0x040fe20000400000 */
[----:B------:R-:W-:Y:S01]  /*9290*/  F2FP.F16.F32.PACK_AB R113, R23, R18 ;  /* 0x000000121771723e */ /* 0x000fe200000000ff */
[C---:B------:R-:W-:Y:S01]  /*92a0*/  FFMA R20, R41.reuse, R61, R20 ;  /* 0x0000003d29147223 */ /* 0x040fe20000000014 */
[----:B------:R-:W-:Y:S02]  /*92b0*/  HADD2.F32 R64, -RZ, R67.H1_H1 ;  /* 0x30000043ff407230 */ /* 0x000fe40000004100 */
[C---:B------:R-:W-:Y:S01]  /*92c0*/  FFMA R21, R41.reuse, R62, R21 ;  /* 0x0000003e29157223 */ /* 0x040fe20000000015 */
[C---:B------:R-:W-:Y:S01]  /*92d0*/  FMUL R22, R38.reuse, R26 ;  /* 0x0000001a26167220 */ /* 0x040fe20000400000 */
[--C-:B------:R-:W-:Y:S02]  /*92e0*/  HADD2.F32 R65, -RZ, R72.reuse.H0_H0 ;  /* 0x20000048ff417230 */ /* 0x100fe40000004100 */
[C---:B------:R-:W-:Y:S01]  /*92f0*/  FMUL R27, R38.reuse, R27 ;  /* 0x0000001b261b7220 */ /* 0x040fe20000400000 */
[----:B------:R-:W-:Y:S02]  /*9300*/  HADD2.F32 R66, -RZ, R72.H1_H1 ;  /* 0x30000048ff427230 */ /* 0x000fe40000004100 */
[C---:B------:R-:W-:Y:S01]  /*9310*/  FMUL R24, R38.reuse, R28 ;  /* 0x0000001c26187220 */ /* 0x040fe20000400000 */
[--C-:B------:R-:W-:Y:S02]  /*9320*/  HADD2.F32 R67, -RZ, R73.reuse.H0_H0 ;  /* 0x20000049ff437230 */ /* 0x100fe40000004100 */
[C---:B------:R-:W-:Y:S01]  /*9330*/  FMUL R25, R38.reuse, R29 ;  /* 0x0000001d26197220 */ /* 0x040fe20000400000 */
[C---:B------:R-:W-:Y:S01]  /*9340*/  FFMA R22, R41.reuse, R63, R22 ;  /* 0x0000003f29167223 */ /* 0x040fe20000000016 */
[----:B------:R-:W-:Y:S02]  /*9350*/  HADD2.F32 R68, -RZ, R73.H1_H1 ;  /* 0x30000049ff447230 */ /* 0x000fe40000004100 */
[C---:B------:R-:W-:Y:S01]  /*9360*/  FMUL R26, R38.reuse, R30 ;  /* 0x0000001e261a7220 */ /* 0x040fe20000400000 */
[C---:B------:R-:W-:Y:S01]  /*9370*/  FFMA R27, R41.reuse, R64, R27 ;  /* 0x00000040291b7223 */ /* 0x040fe2000000001b */
        /* <DEDUP_REMOVED lines=43> */
.L_x_133:
[----:B------:R-:W-:Y:S05]  /*9630*/  BSYNC.RECONVERGENT B0 ;  /* 0x0000000000007941 */ /* 0x000fea0003800200 */
.L_x_132:
[----:B------:R-:W-:Y:S01]  /*9640*/  BAR.SYNC.DEFER_BLOCKING 0x1, 0x80 ;  /* 0x0042000000007b1d */ /* 0x000fe20000010000 */
[----:B------:R-:W-:Y:S01]  /*9650*/  UISETP.NE.AND UP0, UPT, UR47, -0x4, UPT ;  /* 0xfffffffc2f00788c */ /* 0x000fe2000bf05270 */
[----:B------:R-:W-:Y:S08]  /*9660*/  IADD3 R0, PT, PT, R36, 0x1, RZ ;  /* 0x0000000124007810 */ /* 0x000ff00007ffe0ff */
[----:B------:R-:W-:Y:S05]  /*9670*/  BRA.U !UP0, `(.L_x_134) ;  /* 0x0000000108287547 */ /* 0x000fea000b800000 */
[----:B------:R-:W-:Y:S01]  /*9680*/  ISETP.NE.AND P0, PT, R96, RZ, PT ;  /* 0x000000ff6000720c */ /* 0x000fe20003f05270 */
[----:B------:R-:W-:Y:S01]  /*9690*/  IMAD.U32 R3, RZ, RZ, UR46 ;  /* 0x0000002eff037e24 */ /* 0x000fe2000f8e00ff */
[----:B------:R-:W-:Y:S01]  /*96a0*/  UIADD3 UR4, UPT, UPT, UR46, 0x1, URZ ;  /* 0x000000012e047890 */ /* 0x000fe2000fffe0ff */
[----:B------:R-:W-:Y:S03]  /*96b0*/  IMAD.U32 R2, RZ, RZ, UR52 ;  /* 0x00000034ff027e24 */ /* 0x000fe6000f8e00ff */
[----:B------:R-:W-:Y:S04]  /*96c0*/  UISETP.NE.AND UP0, UPT, UR4, 0x4, UPT ;  /* 0x000000040400788c */ /* 0x000fe8000bf05270 */
[----:B------:R-:W-:Y:S03]  /*96d0*/  USEL UR46, UR4, URZ, UP0 ;  /* 0x000000ff042e7287 */ /* 0x000fe60008000000 */
[----:B------:R-:W-:Y:S05]  /*96e0*/  @P0 LEA R3, R3, UR44, 0x3 ;  /* 0x0000002c03030c11 */ /* 0x000fea000f8e18ff */
[----:B------:R-:W-:Y:S05]  /*96f0*/  @P0 VIADD R3, R3, 0x40 ;  /* 0x0000004003030836 */ /* 0x000fea0000000000 */
[----:B------:R-:W-:Y:S04]  /*9700*/  @P0 PRMT R2, R2, 0x654, R3 ;  /* 0x0000065402020816 */ /* 0x000fe80000000003 */
[----:B------:R2:W-:Y:S03]  /*9710*/  @P0 SYNCS.ARRIVE.TRANS64.RED.A1T0 RZ, [R2+URZ], RZ ;  /* 0x000000ff02ff09a7 */ /* 0x0005e600081004ff */
.L_x_134:
[----:B------:R-:W-:Y:S01]  /*9720*/  R2UR UR4, R83 ;  /* 0x00000000530472ca */ /* 0x000fe200000e0000 */
[----:B------:R-:W-:Y:S01]  /*9730*/  UISETP.NE.AND UP0, UPT, UR62, URZ, UPT ;  /* 0x000000ff3e00728c */ /* 0x000fe2000bf05270 */
[----:B------:R-:W-:Y:S01]  /*9740*/  ISETP.NE.AND P0, PT, R87, 0x2, PT ;  /* 0x000000025700780c */ /* 0x000fe20003f05270 */
[----:B------:R-:W-:Y:S01]  /*9750*/  UIADD3 UR16, UPT, UPT, UR38, UR63, URZ ;  /* 0x0000003f26107290 */ /* 0x000fe2000fffe0ff */
[----:B------:R-:W-:Y:S01]  /*9760*/  ISETP.NE.AND P1, PT, R0, 0x4, PT ;  /* 0x000000040000780c */ /* 0x000fe20003f25270 */
[----:B------:R-:W-:Y:S01]  /*9770*/  UIADD3 UR47, UPT, UPT, UR47, 0x4, URZ ;  /* 0x000000042f2f7890 */ /* 0x000fe2000fffe0ff */
[----:B------:R-:W-:Y:S01]  /*9780*/  SEL R3, RZ, 0x1, P0 ;  /* 0x00000001ff037807 */ /* 0x000fe20000000000 */
[----:B------:R-:W-:Y:S01]  /*9790*/  UMOV UR36, UR61 ;  /* 0x0000003d00247c82 */ /* 0x000fe20008000000 */
[----:B--2---:R-:W-:Y:S02]  /*97a0*/  SEL R2, RZ, 0x1, P1 ;  /* 0x00000001ff027807 */ /* 0x004fe40000800000 */
[----:B------:R-:W-:Y:S02]  /*97b0*/  LOP3.LUT R88, R88, R3, RZ, 0x3c, !PT ;  /* 0x0000000358587212 */ /* 0x000fe400078e3cff */
[----:B------:R-:W-:Y:S01]  /*97c0*/  LOP3.LUT R89, R89, R2, RZ, 0x3c, !PT ;  /* 0x0000000259597212 */ /* 0x000fe200078e3cff */
[----:B------:R-:W-:Y:S01]  /*97d0*/  UIADD3 UR20, UPT, UPT, UR37, UR4, URZ ;  /* 0x0000000425147290 */ /* 0x000fe2000fffe0ff */
[----:B------:R-:W-:Y:S02]  /*97e0*/  SEL R87, R87, RZ, P0 ;  /* 0x000000ff57577207 */ /* 0x000fe40000000000 */
[----:B------:R-:W-:Y:S01]  /*97f0*/  SEL R36, R0, RZ, P1 ;  /* 0x000000ff00247207 */ /* 0x000fe20000800000 */
[----:B------:R-:W-:Y:S08]  /*9800*/  BRA.U UP0, `(.L_x_135) ;  /* 0xffffffbd00907547 */ /* 0x000ff0000b83ffff */
[----:B------:R-:W-:-:S13]  /*9810*/  R2UR UR4, R84 ;  /* 0x00000000540472ca */ /* 0x000fda00000e0000 */
[----:B------:R-:W-:-:S09]  /*9820*/  UISETP.NE.AND UP0, UPT, UR4, URZ, UPT ;  /* 0x000000ff0400728c */ /* 0x000fd2000bf05270 */
[----:B------:R-:W-:Y:S05]  /*9830*/  BRA.U !UP0, `(.L_x_136) ;  /* 0x0000000108487547 */ /* 0x000fea000b800000 */
[----:B------:R-:W2:Y:S02]  /*9840*/  LDCU.64 UR4, c[0x0][0x890] ;  /* 0x00011200ff0477ac */ /* 0x000ea40008000a00 */
[----:B--2---:R-:W-:-:S04]  /*9850*/  UISETP.NE.U32.AND UP0, UPT, UR4, URZ, UPT ;  /* 0x000000ff0400728c */ /* 0x004fc8000bf05070 */
[----:B------:R-:W-:-:S09]  /*9860*/  UISETP.NE.AND.EX UP0, UPT, UR5, URZ, UPT, UP0 ;  /* 0x000000ff0500728c */ /* 0x000fd2000bf05300 */
[----:B------:R-:W-:Y:S05]  /*9870*/  BRA.U UP0, `(.L_x_137) ;  /* 0x00000001000c7547 */ /* 0x000fea000b800000 */
[----:B------:R-:W-:-:S13]  /*9880*/  FSETP.NEU.AND P0, PT, R41, RZ, PT ;  /* 0x000000ff2900720b */ /* 0x000fda0003f0d000 */
[----:B------:R-:W-:Y:S05]  /*9890*/  @!P0 EXIT ;  /* 0x000000000000894d */ /* 0x000fea0003800000 */
[----:B------:R-:W-:Y:S05]  /*98a0*/  BRA `(.L_x_136) ;  /* 0x00000000002c7947 */ /* 0x000fea0003800000 */
.L_x_137:
[----:B------:R-:W-:Y:S01]  /*98b0*/  ISETP.NE.AND P0, PT, R86, RZ, PT ;  /* 0x000000ff5600720c */ /* 0x000fe20003f05270 */
[----:B------:R-:W-:-:S12]  /*98c0*/  BSSY.RECONVERGENT B0, `(.L_x_136) ;  /* 0x0000009000007945 */ /* 0x000fd80003800200 */
[----:B------:R-:W-:Y:S05]  /*98d0*/  @P0 BRA `(.L_x_138) ;  /* 0x0000000000140947 */ /* 0x000fea0003800000 */
[----:B------:R-:W2:Y:S02]  /*98e0*/  LDCU.64 UR4, c[0x0][0x888] ;  /* 0x00011100ff0477ac */ /* 0x000ea40008000a00 */
[----:B--2---:R-:W-:-:S04]  /*98f0*/  ISETP.NE.U32.AND P0, PT, RZ, UR4, PT ;  /* 0x00000004ff007c0c */ /* 0x004fc8000bf05070 */
[----:B------:R-:W-:-:S13]  /*9900*/  ISETP.NE.AND.EX P0, PT, RZ, UR5, PT, P0 ;  /* 0x00000005ff007c0c */ /* 0x000fda000bf05300 */
[----:B------:R-:W-:Y:S05]  /*9910*/  @!P0 EXIT ;  /* 0x000000000000894d */ /* 0x000fea0003800000 */
[----:B------:R-:W-:Y:S05]  /*9920*/  BRA `(.L_x_139) ;  /* 0x0000000000087947 */ /* 0x000fea0003800000 */
.L_x_138:
[----:B------:R-:W-:-:S13]  /*9930*/  FSETP.NEU.AND P0, PT, R41, RZ, PT ;  /* 0x000000ff2900720b */ /* 0x000fda0003f0d000 */
[----:B------:R-:W-:Y:S05]  /*9940*/  @!P0 EXIT ;  /* 0x000000000000894d */ /* 0x000fea0003800000 */
.L_x_139:
[----:B------:R-:W-:Y:S05]  /*9950*/  BSYNC.RECONVERGENT B0 ;  /* 0x0000000000007941 */ /* 0x000fea0003800200 */
.L_x_136:
[----:B------:R-:W-:Y:S01]  /*9960*/  ULEA UR4, UR46, UR44, 0x3 ;  /* 0x0000002c2e047291 */ /* 0x000fe2000f8e18ff */
[----:B------:R-:W-:-:S04]  /*9970*/  DEPBAR.LE SB0, 0x0 ;  /* 0x000080000000791a */ /* 0x000fc80000000000 */
[----:B------:R-:W-:-:S04]  /*9980*/  UIADD3 UR4, UPT, UPT, UR4, 0x40, URZ ;  /* 0x0000004004047890 */ /* 0x000fc8000fffe0ff */
[----:B------:R-:W-:-:S09]  /*9990*/  UPRMT UR4, UR52, 0x654, UR4 ;  /* 0x0000065434047896 */ /* 0x000fd20008000004 */
[----:B------:R-:W-:Y:S01]  /*99a0*/  SYNCS.ARRIVE.TRANS64.RED.A1T0 RZ, [UR4], RZ ;  /* 0x000000ffffff79a7 */ /* 0x000fe20008100404 */
[----:B------:R-:W-:Y:S05]  /*99b0*/  EXIT ;  /* 0x000000000000794d */ /* 0x000fea0003800000 */
.L_x_24:
[----:B--2---:R2:W3:Y:S02]  /*99c0*/  SYNCS.PHASECHK.TRANS64.TRYWAIT P0, [R3+URZ+0xe0], R2 ;  /* 0x0000e002030075a7 */ /* 0x0044e400080011ff */
[----:B---3--:R-:W-:Y:S05]  /*99d0*/  @!P0 NANOSLEEP.SYNCS 0x989680 ;  /* 0x009896800000895d */ /* 0x008fea0003900000 */
[----:B------:R-:W3:Y:S02]  /*99e0*/  @!P0 SYNCS.PHASECHK.TRANS64 P0, [R3+URZ+0xe0], R2 ;  /* 0x0000e002030085a7 */ /* 0x000ee400080010ff */
[----:B---3--:R-:W-:Y:S05]  /*99f0*/  @!P0 BRA `(.L_x_24) ;  /* 0xfffffffc00f08947 */ /* 0x008fea000383ffff */
[----:B------:R-:W-:Y:S05]  /*9a00*/  BRA `(.L_x_140) ;  /* 0xffffff7c00e87947 */ /* 0x000fea000383ffff */
.L_x_27:
[----:B-1----:R-:W-:-:S07]  /*9a10*/  MOV R0, UR33 ;  /* 0x0000002100007c02 */ /* 0x002fce0008000f00 */
.L_x_141:
[----:B-1----:R1:W2:Y:S02]  /*9a20*/  SYNCS.PHASECHK.TRANS64.TRYWAIT P0, [R0+URZ+0x10], R3 ;  /* 0x00001003000075a7 */ /* 0x0022a400080011ff */
[----:B--2---:R-:W-:Y:S05]  /*9a30*/  @!P0 NANOSLEEP.SYNCS 0x989680 ;  /* 0x009896800000895d */ /* 0x004fea0003900000 */
[----:B------:R-:W2:Y:S02]  /*9a40*/  @!P0 SYNCS.PHASECHK.TRANS64 P0, [R0+URZ+0x10], R3 ;  /* 0x00001003000085a7 */ /* 0x000ea400080010ff */
[----:B--2---:R-:W-:Y:S05]  /*9a50*/  @!P0 BRA `(.L_x_141) ;  /* 0xfffffffc00f08947 */ /* 0x004fea000383ffff */
[----:B------:R-:W-:Y:S05]  /*9a60*/  BRA `(.L_x_26) ;  /* 0xffffff8000347947 */ /* 0x000fea000383ffff */
.L_x_36:
[----:B-1----:R-:W-:-:S07]  /*9a70*/  MOV R0, UR33 ;  /* 0x0000002100007c02 */ /* 0x002fce0008000f00 */
.L_x_142:
[----:B-1----:R1:W2:Y:S02]  /*9a80*/  SYNCS.PHASECHK.TRANS64.TRYWAIT P0, [R0+URZ+0x10], R3 ;  /* 0x00001003000075a7 */ /* 0x0022a400080011ff */
[----:B--2---:R-:W-:Y:S05]  /*9a90*/  @!P0 NANOSLEEP.SYNCS 0x989680 ;  /* 0x009896800000895d */ /* 0x004fea0003900000 */
[----:B------:R-:W2:Y:S02]  /*9aa0*/  @!P0 SYNCS.PHASECHK.TRANS64 P0, [R0+URZ+0x10], R3 ;  /* 0x00001003000085a7 */ /* 0x000ea400080010ff */
[----:B--2---:R-:W-:Y:S05]  /*9ab0*/  @!P0 BRA `(.L_x_142) ;  /* 0xfffffffc00f08947 */ /* 0x004fea000383ffff */
[----:B------:R-:W-:Y:S05]  /*9ac0*/  BRA `(.L_x_35) ;  /* 0xffffff8400407947 */ /* 0x000fea000383ffff */
.L_x_43:
[----:B-1----:R1:W4:Y:S02]  /*9ad0*/  SYNCS.PHASECHK.TRANS64.TRYWAIT P0, [R3+URZ+0x70], R0 ;  /* 0x00007000030075a7 */ /* 0x00232400080011ff */
[----:B----4-:R-:W-:Y:S05]  /*9ae0*/  @!P0 NANOSLEEP.SYNCS 0x989680 ;  /* 0x009896800000895d */ /* 0x010fea0003900000 */
[----:B------:R-:W4:Y:S02]  /*9af0*/  @!P0 SYNCS.PHASECHK.TRANS64 P0, [R3+URZ+0x70], R0 ;  /* 0x00007000030085a7 */ /* 0x000f2400080010ff */
[----:B----4-:R-:W-:Y:S05]  /*9b00*/  @!P0 BRA `(.L_x_43) ;  /* 0xfffffffc00f08947 */ /* 0x010fea000383ffff */
[----:B------:R-:W-:Y:S05]  /*9b10*/  BRA `(.L_x_143) ;  /* 0xffffff88002c7947 */ /* 0x000fea000383ffff */
.L_x_47:
[----:B-1----:R-:W-:-:S07]  /*9b20*/  MOV R0, UR4 ;  /* 0x0000000400007c02 */ /* 0x002fce0008000f00 */
.L_x_144:
[----:B-1----:R1:W2:Y:S02]  /*9b30*/  SYNCS.PHASECHK.TRANS64.TRYWAIT P0, [R0+URZ], R3 ;  /* 0x00000003000075a7 */ /* 0x0022a400080011ff */
[----:B--2---:R-:W-:Y:S05]  /*9b40*/  @!P0 NANOSLEEP.SYNCS 0x989680 ;  /* 0x009896800000895d */ /* 0x004fea0003900000 */
[----:B------:R-:W2:Y:S02]  /*9b50*/  @!P0 SYNCS.PHASECHK.TRANS64 P0, [R0+URZ], R3 ;  /* 0x00000003000085a7 */ /* 0x000ea400080010ff */
[----:B--2---:R-:W-:Y:S05]  /*9b60*/  @!P0 BRA `(.L_x_144) ;  /* 0xfffffffc00f08947 */ /* 0x004fea000383ffff */
[----:B------:R-:W-:Y:S05]  /*9b70*/  BRA `(.L_x_145) ;  /* 0xffffff8c00d47947 */ /* 0x000fea000383ffff */
.L_x_50:
[----:B--2---:R2:W3:Y:S02]  /*9b80*/  SYNCS.PHASECHK.TRANS64.TRYWAIT P0, [R2+URZ+0xd0], R5 ;  /* 0x0000d005020075a7 */ /* 0x0044e400080011ff */
[----:B---3--:R-:W-:Y:S05]  /*9b90*/  @!P0 NANOSLEEP.SYNCS 0x989680 ;  /* 0x009896800000895d */ /* 0x008fea0003900000 */
[----:B------:R-:W3:Y:S02]  /*9ba0*/  @!P0 SYNCS.PHASECHK.TRANS64 P0, [R2+URZ+0xd0], R5 ;  /* 0x0000d005020085a7 */ /* 0x000ee400080010ff */
[----:B---3--:R-:W-:Y:S05]  /*9bb0*/  @!P0 BRA `(.L_x_50) ;  /* 0xfffffffc00f08947 */ /* 0x008fea000383ffff */
[----:B------:R-:W-:Y:S05]  /*9bc0*/  BRA `(.L_x_146) ;  /* 0xffffff9000307947 */ /* 0x000fea000383ffff */
.L_x_51:
[----:B------:R-:W-:-:S07]  /*9bd0*/  MOV R2, UR4 ;  /* 0x0000000400027c02 */ /* 0x000fce0008000f00 */
.L_x_147:
[----:B--2---:R2:W3:Y:S02]  /*9be0*/  SYNCS.PHASECHK.TRANS64.TRYWAIT P0, [R2+URZ+0x80], R5 ;  /* 0x00008005020075a7 */ /* 0x0044e400080011ff */
[----:B---3--:R-:W-:Y:S05]  /*9bf0*/  @!P0 NANOSLEEP.SYNCS 0x989680 ;  /* 0x009896800000895d */ /* 0x008fea0003900000 */
[----:B------:R-:W3:Y:S02]  /*9c00*/  @!P0 SYNCS.PHASECHK.TRANS64 P0, [R2+URZ+0x80], R5 ;  /* 0x00008005020085a7 */ /* 0x000ee400080010ff */
[----:B---3--:R-:W-:Y:S05]  /*9c10*/  @!P0 BRA `(.L_x_147) ;  /* 0xfffffffc00f08947 */ /* 0x008fea000383ffff */
[----:B------:R-:W-:Y:S05]  /*9c20*/  BRA `(.L_x_148) ;  /* 0xffffff9000407947 */ /* 0x000fea000383ffff */
.L_x_52:
[----:B--2---:R2:W3:Y:S02]  /*9c30*/  SYNCS.PHASECHK.TRANS64.TRYWAIT P1, [R2+URZ+0x70], R5 ;  /* 0x00007005020075a7 */ /* 0x0044e400080211ff */
[----:B---3--:R-:W-:Y:S05]  /*9c40*/  @!P1 NANOSLEEP.SYNCS 0x989680 ;  /* 0x009896800000995d */ /* 0x008fea0003900000 */
[----:B------:R-:W3:Y:S02]  /*9c50*/  @!P1 SYNCS.PHASECHK.TRANS64 P1, [R2+URZ+0x70], R5 ;  /* 0x00007005020095a7 */ /* 0x000ee400080210ff */
[----:B---3--:R-:W-:Y:S05]  /*9c60*/  @!P1 BRA `(.L_x_52) ;  /* 0xfffffffc00f09947 */ /* 0x008fea000383ffff */
[----:B------:R-:W-:Y:S05]  /*9c70*/  BRA `(.L_x_149) ;  /* 0xffffff9000707947 */ /* 0x000fea000383ffff */
.L_x_55:
[----:B------:R-:W-:-:S07]  /*9c80*/  MOV R0, UR4 ;  /* 0x0000000400007c02 */ /* 0x000fce0008000f00 */
.L_x_150:
[----:B--2---:R2:W3:Y:S02]  /*9c90*/  SYNCS.PHASECHK.TRANS64.TRYWAIT P0, [R0+URZ+0x80], R3 ;  /* 0x00008003000075a7 */ /* 0x0044e400080011ff */
[----:B---3--:R-:W-:Y:S05]  /*9ca0*/  @!P0 NANOSLEEP.SYNCS 0x989680 ;  /* 0x009896800000895d */ /* 0x008fea0003900000 */
[----:B------:R-:W3:Y:S02]  /*9cb0*/  @!P0 SYNCS.PHASECHK.TRANS64 P0, [R0+URZ+0x80], R3 ;  /* 0x00008003000085a7 */ /* 0x000ee400080010ff */
[----:B---3--:R-:W-:Y:S05]  /*9cc0*/  @!P0 BRA `(.L_x_150) ;  /* 0xfffffffc00f08947 */ /* 0x008fea000383ffff */
[----:B------:R-:W-:Y:S05]  /*9cd0*/  BRA `(.L_x_54) ;  /* 0xffffff9000c47947 */ /* 0x000fea000383ffff */
.L_x_62:
[----:B-1----:R1:W2:Y:S02]  /*9ce0*/  SYNCS.PHASECHK.TRANS64.TRYWAIT P1, [R0+URZ+0x70], R5 ;  /* 0x00007005000075a7 */ /* 0x0022a400080211ff */
[----:B--2---:R-:W-:Y:S05]  /*9cf0*/  @!P1 NANOSLEEP.SYNCS 0x989680 ;  /* 0x009896800000995d */ /* 0x004fea0003900000 */
[----:B------:R-:W2:Y:S02]  /*9d00*/  @!P1 SYNCS.PHASECHK.TRANS64 P1, [R0+URZ+0x70], R5 ;  /* 0x00007005000095a7 */ /* 0x000ea400080210ff */
[----:B--2---:R-:W-:Y:S05]  /*9d10*/  @!P1 BRA `(.L_x_62) ;  /* 0xfffffffc00f09947 */ /* 0x004fea000383ffff */
[----:B------:R-:W-:Y:S05]  /*9d20*/  BRA `(.L_x_151) ;  /* 0xffffff9800587947 */ /* 0x000fea000383ffff */
.L_x_63:
[----:B------:R-:W-:-:S07]  /*9d30*/  MOV R3, UR46 ;  /* 0x0000002e00037c02 */ /* 0x000fce0008000f00 */
.L_x_152:
[----:B-1----:R1:W2:Y:S02]  /*9d40*/  SYNCS.PHASECHK.TRANS64.TRYWAIT P0, [R3+URZ+0xb0], R0 ;  /* 0x0000b000030075a7 */ /* 0x0022a400080011ff */
[----:B--2---:R-:W-:Y:S05]  /*9d50*/  @!P0 NANOSLEEP.SYNCS 0x989680 ;  /* 0x009896800000895d */ /* 0x004fea0003900000 */
[----:B------:R-:W2:Y:S02]  /*9d60*/  @!P0 SYNCS.PHASECHK.TRANS64 P0, [R3+URZ+0xb0], R0 ;  /* 0x0000b000030085a7 */ /* 0x000ea400080010ff */
[----:B--2---:R-:W-:Y:S05]  /*9d70*/  @!P0 BRA `(.L_x_152) ;  /* 0xfffffffc00f08947 */ /* 0x004fea000383ffff */
[----:B------:R-:W-:Y:S05]  /*9d80*/  BRA `(.L_x_153) ;  /* 0xffffff9800a87947 */ /* 0x000fea000383ffff */
.L_x_66:
[----:B------:R-:W-:Y:S07]  /*9d90*/  MOV R0, UR7 ;  /* 0x0000000700007c02 */ /* 0x000fee0008000f00 */
.L_x_154:
[----:B-1----:R1:W2:Y:S02]  /*9da0*/  SYNCS.PHASECHK.TRANS64.TRYWAIT P0, [R0+URZ], R3 ;  /* 0x00000003000075a7 */ /* 0x0022a400080011ff */
[----:B--2---:R-:W-:Y:S05]  /*9db0*/  @!P0 NANOSLEEP.SYNCS 0x989680 ;  /* 0x009896800000895d */ /* 0x004fea0003900000 */
[----:B------:R-:W2:Y:S02]  /*9dc0*/  @!P0 SYNCS.PHASECHK.TRANS64 P0, [R0+URZ], R3 ;  /* 0x00000003000085a7 */ /* 0x000ea400080010ff */
[----:B--2---:R-:W-:Y:S05]  /*9dd0*/  @!P0 BRA `(.L_x_154) ;  /* 0xfffffffc00f08947 */ /* 0x004fea000383ffff */
[----:B------:R-:W-:Y:S05]  /*9de0*/  BRA `(.L_x_65) ;  /* 0xffffff9800c47947 */ /* 0x000fea000383ffff */
.L_x_69:
[----:B------:R-:W-:-:S07]  /*9df0*/  MOV R0, UR4 ;  /* 0x0000000400007c02 */ /* 0x000fce0008000f00 */
.L_x_155:
[----:B--2---:R2:W4:Y:S02]  /*9e00*/  SYNCS.PHASECHK.TRANS64.TRYWAIT P0, [R0+URZ], R3 ;  /* 0x00000003000075a7 */ /* 0x00452400080011ff */
[----:B----4-:R-:W-:Y:S05]  /*9e10*/  @!P0 NANOSLEEP.SYNCS 0x989680 ;  /* 0x009896800000895d */ /* 0x010fea0003900000 */
[----:B------:R-:W4:Y:S02]  /*9e20*/  @!P0 SYNCS.PHASECHK.TRANS64 P0, [R0+URZ], R3 ;  /* 0x00000003000085a7 */ /* 0x000f2400080010ff */
[----:B----4-:R-:W-:Y:S05]  /*9e30*/  @!P0 BRA `(.L_x_155) ;  /* 0xfffffffc00f08947 */ /* 0x010fea000383ffff */
[----:B------:R-:W-:Y:S05]  /*9e40*/  BRA `(.L_x_156) ;  /* 0xffffff9c00f07947 */ /* 0x000fea000383ffff */
.L_x_70:
[----:B------:R-:W-:-:S07]  /*9e50*/  MOV R0, UR5 ;  /* 0x0000000500007c02 */ /* 0x000fce0008000f00 */
.L_x_157:
[----:B-1----:R1:W2:Y:S02]  /*9e60*/  SYNCS.PHASECHK.TRANS64.TRYWAIT P0, [R0+URZ], R3 ;  /* 0x00000003000075a7 */ /* 0x0022a400080011ff */
[----:B--2---:R-:W-:Y:S05]  /*9e70*/  @!P0 NANOSLEEP.SYNCS 0x989680 ;  /* 0x009896800000895d */ /* 0x004fea0003900000 */
[----:B------:R-:W2:Y:S02]  /*9e80*/  @!P0 SYNCS.PHASECHK.TRANS64 P0, [R0+URZ], R3 ;  /* 0x00000003000085a7 */ /* 0x000ea400080010ff */
[----:B--2---:R-:W-:Y:S05]  /*9e90*/  @!P0 BRA `(.L_x_157) ;  /* 0xfffffffc00f08947 */ /* 0x004fea000383ffff */
[----:B------:R-:W-:Y:S05]  /*9ea0*/  BRA `(.L_x_158) ;  /* 0xffffff9c00fc7947 */ /* 0x000fea000383ffff */
.L_x_71:
[----:B------:R-:W-:-:S07]  /*9eb0*/  MOV R0, UR5 ;  /* 0x0000000500007c02 */ /* 0x000fce0008000f00 */
.L_x_159:
[----:B-1----:R1:W2:Y:S02]  /*9ec0*/  SYNCS.PHASECHK.TRANS64.TRYWAIT P0, [R0+URZ], R3 ;  /* 0x00000003000075a7 */ /* 0x0022a400080011ff */
[----:B--2---:R-:W-:Y:S05]  /*9ed0*/  @!P0 NANOSLEEP.SYNCS 0x989680 ;  /* 0x009896800000895d */ /* 0x004fea0003900000 */
[----:B------:R-:W2:Y:S02]  /*9ee0*/  @!P0 SYNCS.PHASECHK.TRANS64 P0, [R0+URZ], R3 ;  /* 0x00000003000085a7 */ /* 0x000ea400080010ff */
[----:B--2---:R-:W-:Y:S05]  /*9ef0*/  @!P0 BRA `(.L_x_159) ;  /* 0xfffffffc00f08947 */ /* 0x004fea000383ffff */
[----:B------:R-:W-:Y:S05]  /*9f00*/  BRA `(.L_x_160) ;  /* 0xffffffa000087947 */ /* 0x000fea000383ffff */
.L_x_72:
[----:B------:R-:W-:-:S07]  /*9f10*/  MOV R0, UR4 ;  /* 0x0000000400007c02 */ /* 0x000fce0008000f00 */
.L_x_161:
[----:B-1----:R1:W2:Y:S02]  /*9f20*/  SYNCS.PHASECHK.TRANS64.TRYWAIT P0, [R0+URZ], R3 ;  /* 0x00000003000075a7 */ /* 0x0022a400080011ff */
[----:B--2---:R-:W-:Y:S05]  /*9f30*/  @!P0 NANOSLEEP.SYNCS 0x989680 ;  /* 0x009896800000895d */ /* 0x004fea0003900000 */
[----:B------:R-:W2:Y:S02]  /*9f40*/  @!P0 SYNCS.PHASECHK.TRANS64 P0, [R0+URZ], R3 ;  /* 0x00000003000085a7 */ /* 0x000ea400080010ff */
[----:B--2---:R-:W-:Y:S05]  /*9f50*/  @!P0 BRA `(.L_x_161) ;  /* 0xfffffffc00f08947 */ /* 0x004fea000383ffff */
[----:B------:R-:W-:Y:S05]  /*9f60*/  BRA `(.L_x_162) ;  /* 0xffffffa000147947 */ /* 0x000fea000383ffff */
.L_x_77:
[----:B---3--:R3:W4:Y:S02]  /*9f70*/  SYNCS.PHASECHK.TRANS64.TRYWAIT P0, [R12+URZ+0x70], R9 ;  /* 0x000070090c0075a7 */ /* 0x00872400080011ff */
[----:B----4-:R-:W-:Y:S05]  /*9f80*/  @!P0 NANOSLEEP.SYNCS 0x989680 ;  /* 0x009896800000895d */ /* 0x010fea0003900000 */
[----:B------:R-:W4:Y:S02]  /*9f90*/  @!P0 SYNCS.PHASECHK.TRANS64 P0, [R12+URZ+0x70], R9 ;  /* 0x000070090c0085a7 */ /* 0x000f2400080010ff */
[----:B----4-:R-:W-:Y:S05]  /*9fa0*/  @!P0 BRA `(.L_x_77) ;  /* 0xfffffffc00f08947 */ /* 0x010fea000383ffff */
[----:B------:R-:W-:Y:S05]  /*9fb0*/  BRA `(.L_x_163) ;  /* 0xffffffa400347947 */ /* 0x000fea000383ffff */
.L_x_80:
[----:B------:R-:W-:Y:S07]  /*9fc0*/  MOV R0, UR21 ;  /* 0x0000001500007c02 */ /* 0x000fee0008000f00 */
.L_x_164:
[----:B-1----:R1:W3:Y:S02]  /*9fd0*/  SYNCS.PHASECHK.TRANS64.TRYWAIT P2, [R0+URZ+0x68], R11 ;  /* 0x0000680b000075a7 */ /* 0x0022e400080411ff */
[----:B---3--:R-:W-:Y:S05]  /*9fe0*/  @!P2 NANOSLEEP.SYNCS 0x989680 ;  /* 0x009896800000a95d */ /* 0x008fea0003900000 */
[----:B------:R-:W3:Y:S02]  /*9ff0*/  @!P2 SYNCS.PHASECHK.TRANS64 P2, [R0+URZ+0x68], R11 ;  /* 0x0000680b0000a5a7 */ /* 0x000ee400080410ff */
[----:B---3--:R-:W-:Y:S05]  /*a000*/  @!P2 BRA `(.L_x_164) ;  /* 0xfffffffc00f0a947 */ /* 0x008fea000383ffff */
[----:B------:R-:W-:Y:S05]  /*a010*/  BRA `(.L_x_79) ;  /* 0xffffffa8009c7947 */ /* 0x000fea000383ffff */
.L_x_83:
[----:B---3--:R-:W-:Y:S07]  /*a020*/  MOV R0, UR21 ;  /* 0x0000001500007c02 */ /* 0x008fee0008000f00 */
.L_x_165:
[----:B-1----:R1:W3:Y:S02]  /*a030*/  SYNCS.PHASECHK.TRANS64.TRYWAIT P0, [R0+URZ+0x40], R9 ;  /* 0x00004009000075a7 */ /* 0x0022e400080011ff */
[----:B---3--:R-:W-:Y:S05]  /*a040*/  @!P0 NANOSLEEP.SYNCS 0x989680 ;  /* 0x009896800000895d */ /* 0x008fea0003900000 */
[----:B------:R-:W3:Y:S02]  /*a050*/  @!P0 SYNCS.PHASECHK.TRANS64 P0, [R0+URZ+0x40], R9 ;  /* 0x00004009000085a7 */ /* 0x000ee400080010ff */
[----:B---3--:R-:W-:Y:S05]  /*a060*/  @!P0 BRA `(.L_x_165) ;  /* 0xfffffffc00f08947 */ /* 0x008fea000383ffff */
[----:B------:R-:W-:Y:S05]  /*a070*/  BRA `(.L_x_166) ;  /* 0xffffffa800f87947 */ /* 0x000fea000383ffff */
.L_x_84:
[----:B------:R-:W-:Y:S07]  /*a080*/  MOV R0, UR21 ;  /* 0x0000001500007c02 */ /* 0x000fee0008000f00 */
.L_x_167:
[----:B-1----:R1:W3:Y:S02]  /*a090*/  SYNCS.PHASECHK.TRANS64.TRYWAIT P0, [R0+URZ+0x48], R9 ;  /* 0x00004809000075a7 */ /* 0x0022e400080011ff */
[----:B---3--:R-:W-:Y:S05]  /*a0a0*/  @!P0 NANOSLEEP.SYNCS 0x989680 ;  /* 0x009896800000895d */ /* 0x008fea0003900000 */
[----:B------:R-:W3:Y:S02]  /*a0b0*/  @!P0 SYNCS.PHASECHK.TRANS64 P0, [R0+URZ+0x48], R9 ;  /* 0x00004809000085a7 */ /* 0x000ee400080010ff */
[----:B---3--:R-:W-:Y:S05]  /*a0c0*/  @!P0 BRA `(.L_x_167) ;  /* 0xfffffffc00f08947 */ /* 0x008fea000383ffff */
[----:B------:R-:W-:Y:S05]  /*a0d0*/  BRA `(.L_x_168) ;  /* 0xffffffac00347947 */ /* 0x000fea000383ffff */
.L_x_85:
[----:B------:R-:W-:Y:S07]  /*a0e0*/  MOV R0, UR21 ;  /* 0x0000001500007c02 */ /* 0x000fee0008000f00 */
.L_x_169:
[----:B-1----:R1:W3:Y:S02]  /*a0f0*/  SYNCS.PHASECHK.TRANS64.TRYWAIT P0, [R0+URZ+0x50], R9 ;  /* 0x00005009000075a7 */ /* 0x0022e400080011ff */
[----:B---3--:R-:W-:Y:S05]  /*a100*/  @!P0 NANOSLEEP.SYNCS 0x989680 ;  /* 0x009896800000895d */ /* 0x008fea0003900000 */
[----:B------:R-:W3:Y:S02]  /*a110*/  @!P0 SYNCS.PHASECHK.TRANS64 P0, [R0+URZ+0x50], R9 ;  /* 0x00005009000085a7 */ /* 0x000ee400080010ff */
[----:B---3--:R-:W-:Y:S05]  /*a120*/  @!P0 BRA `(.L_x_169) ;  /* 0xfffffffc00f08947 */ /* 0x008fea000383ffff */
[----:B------:R-:W-:Y:S05]  /*a130*/  BRA `(.L_x_170) ;  /* 0xffffffac007c7947 */ /* 0x000fea000383ffff */
.L_x_86:
[----:B------:R-:W-:Y:S07]  /*a140*/  MOV R0, UR21 ;  /* 0x0000001500007c02 */ /* 0x000fee0008000f00 */
.L_x_171:
[----:B-1----:R1:W3:Y:S02]  /*a150*/  SYNCS.PHASECHK.TRANS64.TRYWAIT P0, [R0+URZ+0x58], R9 ;  /* 0x00005809000075a7 */ /* 0x0022e400080011ff */
[----:B---3--:R-:W-:Y:S05]  /*a160*/  @!P0 NANOSLEEP.SYNCS 0x989680 ;  /* 0x009896800000895d */ /* 0x008fea0003900000 */
[----:B------:R-:W3:Y:S02]  /*a170*/  @!P0 SYNCS.PHASECHK.TRANS64 P0, [R0+URZ+0x58], R9 ;  /* 0x00005809000085a7 */ /* 0x000ee400080010ff */
[----:B---3--:R-:W-:Y:S05]  /*a180*/  @!P0 BRA `(.L_x_171) ;  /* 0xfffffffc00f08947 */ /* 0x008fea000383ffff */
[----:B------:R-:W-:Y:S05]  /*a190*/  BRA `(.L_x_172) ;  /* 0xffffffac00c07947 */ /* 0x000fea000383ffff */
.L_x_88:
[----:B------:R-:W-:-:S07]  /*a1a0*/  MOV R0, UR21 ;  /* 0x0000001500007c02 */ /* 0x000fce0008000f00 */
.L_x_173:
[----:B-1----:R1:W4:Y:S02]  /*a1b0*/  SYNCS.PHASECHK.TRANS64.TRYWAIT P0, [R0+URZ+0x40], R3 ;  /* 0x00004003000075a7 */ /* 0x00232400080011ff */
[----:B----4-:R-:W-:Y:S05]  /*a1c0*/  @!P0 NANOSLEEP.SYNCS 0x989680 ;  /* 0x009896800000895d */ /* 0x010fea0003900000 */
[----:B------:R-:W4:Y:S02]  /*a1d0*/  @!P0 SYNCS.PHASECHK.TRANS64 P0, [R0+URZ+0x40], R3 ;  /* 0x00004003000085a7 */ /* 0x000f2400080010ff */
[----:B----4-:R-:W-:Y:S05]  /*a1e0*/  @!P0 BRA `(.L_x_173) ;  /* 0xfffffffc00f08947 */ /* 0x010fea000383ffff */
[----:B------:R-:W-:Y:S05]  /*a1f0*/  BRA `(.L_x_174) ;  /* 0xffffffb000347947 */ /* 0x000fea000383ffff */
.L_x_89:
[----:B-1----:R-:W-:-:S07]  /*a200*/  MOV R0, UR21 ;  /* 0x0000001500007c02 */ /* 0x002fce0008000f00 */
.L_x_175:
[----:B-1----:R1:W4:Y:S02]  /*a210*/  SYNCS.PHASECHK.TRANS64.TRYWAIT P0, [R0+URZ+0x48], R3 ;  /* 0x00004803000075a7 */ /* 0x00232400080011ff */
[----:B----4-:R-:W-:Y:S05]  /*a220*/  @!P0 NANOSLEEP.SYNCS 0x989680 ;  /* 0x009896800000895d */ /* 0x010fea0003900000 */
[----:B------:R-:W4:Y:S02]  /*a230*/  @!P0 SYNCS.PHASECHK.TRANS64 P0, [R0+URZ+0x48], R3 ;  /* 0x00004803000085a7 */ /* 0x000f2400080010ff */
[----:B----4-:R-:W-:Y:S05]  /*a240*/  @!P0 BRA `(.L_x_175) ;  /* 0xfffffffc00f08947 */ /* 0x010fea000383ffff */
[----:B------:R-:W-:Y:S05]  /*a250*/  BRA `(.L_x_176) ;  /* 0xffffffb000247947 */ /* 0x000fea000383ffff */
.L_x_90:
[----:B-1----:R-:W-:-:S07]  /*a260*/  MOV R0, UR21 ;  /* 0x0000001500007c02 */ /* 0x002fce0008000f00 */
.L_x_177:
[----:B-1----:R1:W4:Y:S02]  /*a270*/  SYNCS.PHASECHK.TRANS64.TRYWAIT P0, [R0+URZ+0x50], R3 ;  /* 0x00005003000075a7 */ /* 0x00232400080011ff */
[----:B----4-:R-:W-:Y:S05]  /*a280*/  @!P0 NANOSLEEP.SYNCS 0x989680 ;  /* 0x009896800000895d */ /* 0x010fea0003900000 */
[----:B------:R-:W4:Y:S02]  /*a290*/  @!P0 SYNCS.PHASECHK.TRANS64 P0, [R0+URZ+0x50], R3 ;  /* 0x00005003000085a7 */ /* 0x000f2400080010ff */
[----:B----4-:R-:W-:Y:S05]  /*a2a0*/  @!P0 BRA `(.L_x_177) ;  /* 0xfffffffc00f08947 */ /* 0x010fea000383ffff */
[----:B------:R-:W-:Y:S05]  /*a2b0*/  BRA `(.L_x_178) ;  /* 0xffffffb000147947 */ /* 0x000fea000383ffff */
.L_x_92:
[----:B-1----:R1:W2:Y:S02]  /*a2c0*/  SYNCS.PHASECHK.TRANS64.TRYWAIT P0, [R3+URZ+0x70], R0 ;  /* 0x00007000030075a7 */ /* 0x0022a400080011ff */
[----:B--2---:R-:W-:Y:S05]  /*a2d0*/  @!P0 NANOSLEEP.SYNCS 0x989680 ;  /* 0x009896800000895d */ /* 0x004fea0003900000 */
[----:B------:R-:W2:Y:S02]  /*a2e0*/  @!P0 SYNCS.PHASECHK.TRANS64 P0, [R3+URZ+0x70], R0 ;  /* 0x00007000030085a7 */ /* 0x000ea400080010ff */
[----:B--2---:R-:W-:Y:S05]  /*a2f0*/  @!P0 BRA `(.L_x_92) ;  /* 0xfffffffc00f08947 */ /* 0x004fea000383ffff */
[----:B------:R-:W-:Y:S05]  /*a300*/  BRA `(.L_x_179) ;  /* 0xffffffb000e47947 */ /* 0x000fea000383ffff */
.L_x_103:
[----:B-1----:R-:W-:Y:S04]  /*a310*/  MOV R0, UR44 ;  /* 0x0000002c00007c02 */ /* 0x002fe80008000f00 */
[----:B------:R1:W2:Y:S03]  /*a320*/  SYNCS.PHASECHK.TRANS64.TRYWAIT P1, [R0+URZ+0x20], R3 ;  /* 0x00002003000075a7 */ /* 0x0002a600080211ff */
[----:B--2---:R-:W-:Y:S05]  /*a330*/  @!P1 NANOSLEEP.SYNCS 0x989680 ;  /* 0x009896800000995d */ /* 0x004fea0003900000 */
[----:B------:R-:W2:Y:S02]  /*a340*/  @!P1 SYNCS.PHASECHK.TRANS64 P1, [R0+URZ+0x20], R3 ;  /* 0x00002003000095a7 */ /* 0x000ea400080210ff */
[----:B--2---:R-:W-:Y:S05]  /*a350*/  @!P1 BRA `(.L_x_103) ;  /* 0xfffffffc00ec9947 */ /* 0x004fea000383ffff */
[----:B------:R-:W-:Y:S05]  /*a360*/  BRA `(.L_x_102) ;  /* 0xffffffc000847947 */ /* 0x000fea000383ffff */
.L_x_105:
[----:B-1----:R1:W4:Y:S02]  /*a370*/  SYNCS.PHASECHK.TRANS64.TRYWAIT P0, [R99+URZ+0x90], R2 ;  /* 0x00009002630075a7 */ /* 0x00232400080011ff */
[----:B----4-:R-:W-:Y:S05]  /*a380*/  @!P0 NANOSLEEP.SYNCS 0x989680 ;  /* 0x009896800000895d */ /* 0x010fea0003900000 */
[----:B------:R-:W4:Y:S02]  /*a390*/  @!P0 SYNCS.PHASECHK.TRANS64 P0, [R99+URZ+0x90], R2 ;  /* 0x00009002630085a7 */ /* 0x000f2400080010ff */
[----:B----4-:R-:W-:Y:S05]  /*a3a0*/  @!P0 BRA `(.L_x_105) ;  /* 0xfffffffc00f08947 */ /* 0x010fea000383ffff */
[----:B------:R-:W-:Y:S05]  /*a3b0*/  BRA `(.L_x_104) ;  /* 0xffffffc000b07947 */ /* 0x000fea000383ffff */
.L_x_114:
[----:B--2---:R2:W3:Y:S02]  /*a3c0*/  SYNCS.PHASECHK.TRANS64.TRYWAIT P0, [R3+URZ+0x20], R0 ;  /* 0x00002000030075a7 */ /* 0x0044e400080011ff */
[----:B---3--:R-:W-:Y:S05]  /*a3d0*/  @!P0 NANOSLEEP.SYNCS 0x989680 ;  /* 0x009896800000895d */ /* 0x008fea0003900000 */
[----:B------:R-:W3:Y:S02]  /*a3e0*/  @!P0 SYNCS.PHASECHK.TRANS64 P0, [R3+URZ+0x20], R0 ;  /* 0x00002000030085a7 */ /* 0x000ee400080010ff */
[----:B---3--:R-:W-:Y:S05]  /*a3f0*/  @!P0 BRA `(.L_x_114) ;  /* 0xfffffffc00f08947 */ /* 0x008fea000383ffff */
[----:B------:R-:W-:Y:S05]  /*a400*/  BRA `(.L_x_113) ;  /* 0xffffffcc00947947 */ /* 0x000fea000383ffff */
.L_x_122:
[----:B--2---:R2:W3:Y:S02]  /*a410*/  SYNCS.PHASECHK.TRANS64.TRYWAIT P0, [R102+URZ+0x20], R5 ;  /* 0x00002005660075a7 */ /* 0x0044e400080011ff */
[----:B---3--:R-:W-:Y:S05]  /*a420*/  @!P0 NANOSLEEP.SYNCS 0x989680 ;  /* 0x009896800000895d */ /* 0x008fea0003900000 */
[----:B------:R-:W3:Y:S02]  /*a430*/  @!P0 SYNCS.PHASECHK.TRANS64 P0, [R102+URZ+0x20], R5 ;  /* 0x00002005660085a7 */ /* 0x000ee400080010ff */
[----:B---3--:R-:W-:Y:S05]  /*a440*/  @!P0 BRA `(.L_x_122) ;  /* 0xfffffffc00f08947 */ /* 0x008fea000383ffff */
[----:B------:R-:W-:Y:S05]  /*a450*/  BRA `(.L_x_121) ;  /* 0xffffffd8009c7947 */ /* 0x000fea000383ffff */
.L_x_130:
[----:B--2---:R2:W3:Y:S02]  /*a460*/  SYNCS.PHASECHK.TRANS64.TRYWAIT P0, [R103+URZ+0x20], R0 ;  /* 0x00002000670075a7 */ /* 0x0044e400080011ff */
[----:B---3--:R-:W-:Y:S05]  /*a470*/  @!P0 NANOSLEEP.SYNCS 0x989680 ;  /* 0x009896800000895d */ /* 0x008fea0003900000 */
[----:B------:R-:W3:Y:S02]  /*a480*/  @!P0 SYNCS.PHASECHK.TRANS64 P0, [R103+URZ+0x20], R0 ;  /* 0x00002000670085a7 */ /* 0x000ee400080010ff */
[----:B---3--:R-:W-:Y:S05]  /*a490*/  @!P0 BRA `(.L_x_130) ;  /* 0xfffffffc00f08947 */ /* 0x008fea000383ffff */
[----:B------:R-:W-:Y:S05]  /*a4a0*/  BRA `(.L_x_129) ;  /* 0xffffffe400a47947 */ /* 0x000fea000383ffff */
        .weak           $__internal_0_$__cuda_sm10x_tcgen05_guardrail_trap_col_being_dealloced_not_returned_by_alloc
        .type           $__internal_0_$__cuda_sm10x_tcgen05_guardrail_trap_col_being_dealloced_not_returned_by_alloc,@function
        .size           $__internal_0_$__cuda_sm10x_tcgen05_guardrail_trap_col_being_dealloced_not_returned_by_alloc,($__internal_1_$__cuda_sm10x_tcgen05_guardrail_trap_phase_invalid_during_alloc - $__internal_0_$__cuda_sm10x_tcgen05_guardrail_trap_col_being_dealloced_not_returned_by_alloc)
$__internal_0_$__cuda_sm10x_tcgen05_guardrail_trap_col_being_dealloced_not_returned_by_alloc:
[----:B------:R-:W-:Y:S05]  /*a4b0*/  BPT.TRAP 0x1 ;  /* 0x000000040000795c */ /* 0x000fea0000300000 */
[----:B------:R-:W-:-:S04]  /*a4c0*/  HFMA2 R3, -RZ, RZ, 0, 0 ;  /* 0x00000000ff037431 */ /* 0x000fc800000001ff */
[----:B------:R-:W-:Y:S05]  /*a4d0*/  RET.REL.NODEC R2 `(_ZN7cutlass13device_kernelINS_4gemm6kernel13GemmUniversalIN4cute5tupleIJiiiiEEENS1_10collective13CollectiveMmaINS1_35MainloopSm100TmaUmmaWarpSpecializedILi2ELi2ELi4ENS5_IJNS4_1CILi2EEESB_NSA_ILi1EEEEEEEENS5_IJNSA_ILi64EEENSA_ILi256EEENSA_ILi128EEEEEENS_6half_tENS5_IJlSC_lEEESJ_SK_NS4_8TiledMMAINS4_8MMA_AtomIJNS4_20SM100_MMA_F16BF16_SSISJ_SJ_fLi64ELi256ELNS4_4UMMA5MajorE0ELSP_0ELNSO_7ScaleInE0ELSQ_0EEEEEENS4_6LayoutINS5_IJSC_SC_SC_EEENS5_IJNSA_ILi0EEESV_SV_EEEEENS5_IJNS4_10UnderscoreESY_SY_EEEEENS4_23SM90_TMA_LOAD_MULTICASTENS4_14ComposedLayoutINS4_7SwizzleILi3ELi4ELi3EEENS4_18smem_ptr_flag_bitsILi16EEENST_INS5_IJNSA_ILi8EEESF_EEENS5_IJSF_SC_EEEEEEEvNS4_8identityES11_S1B_vS1C_EENS_8epilogue10collective18CollectiveEpilogueINS1E_23Sm100TmaWarpSpecializedILi4ELi2ELi32ELb1ELb0EEEJSI_NS5_IJNST_ISF_SC_EES1J_EEESJ_SK_SJ_SK_NS1E_6fusion15FusionCallbacksIS1I_NS1L_17LinearCombinationISJ_fSJ_fLNS_15FloatRoundStyleE2EEESI_S1K_JEEENS4_5SM1004TMEM4LOAD26SM100_TMEM_LOAD_16dp256b8xENS4_13SM90_TMA_LOADES1B_NS4_17SM75_U32x4_LDSM_NENS4_14SM90_TMA_STOREES1B_NS4_17SM90_U32x4_STSM_NENS4_39AutoVectorizingCopyWithAssumedAlignmentILi128EEEEEEvvEEEEvNT_6ParamsE) ;  /* 0xffffff5802c87950 */ /* 0x000fea0003c3ffff */
        .weak           $__internal_1_$__cuda_sm10x_tcgen05_guardrail_trap_phase_invalid_during_alloc
        .type           $__internal_1_$__cuda_sm10x_tcgen05_guardrail_trap_phase_invalid_during_alloc,@function
        .size           $__internal_1_$__cuda_sm10x_tcgen05_guardrail_trap_phase_invalid_during_alloc,($__internal_2_$__cuda_sm10x_tcgen05_guardrail_trap_unallocated_columns_being_dealloced - $__internal_1_$__cuda_sm10x_tcgen05_guardrail_trap_phase_invalid_during_alloc)
$__internal_1_$__cuda_sm10x_tcgen05_guardrail_trap_phase_invalid_during_alloc:
[----:B------:R-:W-:Y:S05]  /*a4e0*/  BPT.TRAP 0x1 ;  /* 0x000000040000795c */ /* 0x000fea0000300000 */
[----:B------:R-:W-:-:S04]  /*a4f0*/  MOV R5, 0x0 ;  /* 0x0000000000057802 */ /* 0x000fc80000000f00 */
[----:B------:R-:W-:Y:S05]  /*a500*/  RET.REL.NODEC R4 `(_ZN7cutlass13device_kernelINS_4gemm6kernel13GemmUniversalIN4cute5tupleIJiiiiEEENS1_10collective13CollectiveMmaINS1_35MainloopSm100TmaUmmaWarpSpecializedILi2ELi2ELi4ENS5_IJNS4_1CILi2EEESB_NSA_ILi1EEEEEEEENS5_IJNSA_ILi64EEENSA_ILi256EEENSA_ILi128EEEEEENS_6half_tENS5_IJlSC_lEEESJ_SK_NS4_8TiledMMAINS4_8MMA_AtomIJNS4_20SM100_MMA_F16BF16_SSISJ_SJ_fLi64ELi256ELNS4_4UMMA5MajorE0ELSP_0ELNSO_7ScaleInE0ELSQ_0EEEEEENS4_6LayoutINS5_IJSC_SC_SC_EEENS5_IJNSA_ILi0EEESV_SV_EEEEENS5_IJNS4_10UnderscoreESY_SY_EEEEENS4_23SM90_TMA_LOAD_MULTICASTENS4_14ComposedLayoutINS4_7SwizzleILi3ELi4ELi3EEENS4_18smem_ptr_flag_bitsILi16EEENST_INS5_IJNSA_ILi8EEESF_EEENS5_IJSF_SC_EEEEEEEvNS4_8identityES11_S1B_vS1C_EENS_8epilogue10collective18CollectiveEpilogueINS1E_23Sm100TmaWarpSpecializedILi4ELi2ELi32ELb1ELb0EEEJSI_NS5_IJNST_ISF_SC_EES1J_EEESJ_SK_SJ_SK_NS1E_6fusion15FusionCallbacksIS1I_NS1L_17LinearCombinationISJ_fSJ_fLNS_15FloatRoundStyleE2EEESI_S1K_JEEENS4_5SM1004TMEM4LOAD26SM100_TMEM_LOAD_16dp256b8xENS4_13SM90_TMA_LOADES1B_NS4_17SM75_U32x4_LDSM_NENS4_14SM90_TMA_STOREES1B_NS4_17SM90_U32x4_STSM_NENS4_39AutoVectorizingCopyWithAssumedAlignmentILi128EEEEEEvvEEEEvNT_6ParamsE) ;  /* 0xffffff5804bc7950 */ /* 0x000fea0003c3ffff */
        .weak           $__internal_2_$__cuda_sm10x_tcgen05_guardrail_trap_unallocated_columns_being_dealloced
        .type           $__internal_2_$__cuda_sm10x_tcgen05_guardrail_trap_unallocated_columns_being_dealloced,@function
        .size           $__internal_2_$__cuda_sm10x_tcgen05_guardrail_trap_unallocated_columns_being_dealloced,(.L_x_181 - $__internal_2_$__cuda_sm10x_tcgen05_guardrail_trap_unallocated_columns_being_dealloced)
$__internal_2_$__cuda_sm10x_tcgen05_guardrail_trap_unallocated_columns_being_dealloced:
[----:B------:R-:W-:Y:S05]  /*a510*/  BPT.TRAP 0x1 ;  /* 0x000000040000795c */ /* 0x000fea0000300000 */
[----:B------:R-:W-:-:S04]  /*a520*/  HFMA2 R3, -RZ, RZ, 0, 0 ;  /* 0x00000000ff037431 */ /* 0x000fc800000001ff */
[----:B------:R-:W-:Y:S05]  /*a530*/  RET.REL.NODEC R2 `(_ZN7cutlass13device_kernelINS_4gemm6kernel13GemmUniversalIN4cute5tupleIJiiiiEEENS1_10collective13CollectiveMmaINS1_35MainloopSm100TmaUmmaWarpSpecializedILi2ELi2ELi4ENS5_IJNS4_1CILi2EEESB_NSA_ILi1EEEEEEEENS5_IJNSA_ILi64EEENSA_ILi256EEENSA_ILi128EEEEEENS_6half_tENS5_IJlSC_lEEESJ_SK_NS4_8TiledMMAINS4_8MMA_AtomIJNS4_20SM100_MMA_F16BF16_SSISJ_SJ_fLi64ELi256ELNS4_4UMMA5MajorE0ELSP_0ELNSO_7ScaleInE0ELSQ_0EEEEEENS4_6LayoutINS5_IJSC_SC_SC_EEENS5_IJNSA_ILi0EEESV_SV_EEEEENS5_IJNS4_10UnderscoreESY_SY_EEEEENS4_23SM90_TMA_LOAD_MULTICASTENS4_14ComposedLayoutINS4_7SwizzleILi3ELi4ELi3EEENS4_18smem_ptr_flag_bitsILi16EEENST_INS5_IJNSA_ILi8EEESF_EEENS5_IJSF_SC_EEEEEEEvNS4_8identityES11_S1B_vS1C_EENS_8epilogue10collective18CollectiveEpilogueINS1E_23Sm100TmaWarpSpecializedILi4ELi2ELi32ELb1ELb0EEEJSI_NS5_IJNST_ISF_SC_EES1J_EEESJ_SK_SJ_SK_NS1E_6fusion15FusionCallbacksIS1I_NS1L_17LinearCombinationISJ_fSJ_fLNS_15FloatRoundStyleE2EEESI_S1K_JEEENS4_5SM1004TMEM4LOAD26SM100_TMEM_LOAD_16dp256b8xENS4_13SM90_TMA_LOADES1B_NS4_17SM75_U32x4_LDSM_NENS4_14SM90_TMA_STOREES1B_NS4_17SM90_U32x4_STSM_NENS4_39AutoVectorizingCopyWithAssumedAlignmentILi128EEEEEEvvEEEEvNT_6ParamsE) ;  /* 0xffffff5802b07950 */ /* 0x000fea0003c3ffff */
.L_x_180:
[----:B------:R-:W-:-:S00]  /*a540*/  BRA `(.L_x_180) ;  /* 0xfffffffc00fc7947 */ /* 0x000fc0000383ffff */
[----:B------:R-:W-:-:S00]  /*a550*/  NOP ;  /* 0x0000000000007918 */ /* 0x000fc00000000000 */
        /* <DEDUP_REMOVED lines=10> */
.L_x_181:


//--------------------- .nv.global.init           --------------------------
	.section	.nv.global.init,"aw",@progbits
.nv.global.init:
	.type		$str$27,@object
	.size		$str$27,($str$28 - $str$27)
$str$27:
        /*0000*/ 	.byte	0x28, 0x61, 0x64, 0x64, 0x72, 0x65, 0x73, 0x73, 0x20, 0x26, 0x20, 0x6d, 0x61, 0x73, 0x6b, 0x29
        /*0010*/ 	.byte	0x20, 0x3d, 0x3d, 0x20, 0x30, 0x00
	.type		$str$28,@object
	.size		$str$28,($str$26 - $str$28)
$str$28:
        /*0016*/ 	.byte	0x2f, 0x74, 0x6d, 0x70, 0x2f, 0x63, 0x75, 0x74, 0x6c, 0x61, 0x73, 0x73, 0x5f, 0x73, 0x77, 0x65
        /*0026*/ 	.byte	0x65, 0x70, 0x5f, 0x73, 0x72, 0x63, 0x2f, 0x69, 0x6e, 0x63, 0x6c, 0x75, 0x64, 0x65, 0x2f, 0x63
        /*0036*/ 	.byte	0x75, 0x74, 0x65, 0x2f, 0x70, 0x6f, 0x69, 0x6e, 0x74, 0x65, 0x72, 0x5f, 0x66, 0x6c, 0x61, 0x67
        /*0046*/ 	.byte	0x67, 0x65, 0x64, 0x2e, 0x68, 0x70, 0x70, 0x00
	.type		$str$26,@object
	.size		$str$26,($str$25 - $str$26)
$str$26:
        /*004e*/ 	.byte	0x2f, 0x74, 0x6d, 0x70, 0x2f, 0x63, 0x75, 0x74, 0x6c, 0x61, 0x73, 0x73, 0x5f, 0x73, 0x77, 0x65
        /*005e*/ 	.byte	0x65, 0x70, 0x5f, 0x73, 0x72, 0x63, 0x2f, 0x69, 0x6e, 0x63, 0x6c, 0x75, 0x64, 0x65, 0x2f, 0x63
        /*006e*/ 	.byte	0x75, 0x74, 0x65, 0x2f, 0x61, 0x74, 0x6f, 0x6d, 0x2f, 0x63, 0x6f, 0x70, 0x79, 0x5f, 0x74, 0x72
        /*007e*/ 	.byte	0x61, 0x69, 0x74, 0x73, 0x5f, 0x73, 0x6d, 0x31, 0x30, 0x30, 0x2e, 0x68, 0x70, 0x70, 0x00
	.type		$str$25,@object
	.size		$str$25,(__unnamed_1 - $str$25)
$str$25:
        /*008d*/ 	.byte	0x28, 0x28, 0x75, 0x69, 0x6e, 0x74, 0x33, 0x32, 0x5f, 0x74, 0x28, 0x74, 0x68, 0x72, 0x65, 0x61
        /*009d*/ 	.byte	0x64, 0x49, 0x64, 0x78, 0x2e, 0x78, 0x29, 0x20, 0x2f, 0x20, 0x33, 0x32, 0x29, 0x20, 0x25, 0x20
        /*00ad*/ 	.byte	0x34, 0x29, 0x20, 0x3d, 0x3d, 0x20, 0x28, 0x28, 0x28, 0x74, 0x6d, 0x65, 0x6d, 0x5f, 0x61, 0x64
        /*00bd*/ 	.byte	0x64, 0x72, 0x20, 0x3e, 0x3e, 0x20, 0x31, 0x36, 0x29, 0x20, 0x2f, 0x20, 0x33, 0x32, 0x29, 0x20
        /*00cd*/ 	.byte	0x25, 0x20, 0x34, 0x29, 0x00
	.type		__unnamed_1,@object
	.size		__unnamed_1,(__unnamed_2 - __unnamed_1)
__unnamed_1:
        /*00d2*/ 	.byte	0x61, 0x75, 0x74, 0x6f, 0x20, 0x63, 0x75, 0x74, 0x65, 0x3a, 0x3a, 0x61, 0x73, 0x5f, 0x70, 0x6f
        /* <DEDUP_REMOVED lines=24> */
        /*0262*/ 	.byte	0x3e, 0x3e, 0x3e, 0x5d, 0x00
	.type		__unnamed_2,@object
	.size		__unnamed_2,(.L_2 - __unnamed_2)
__unnamed_2:
        /* <DEDUP_REMOVED lines=46> */
        /*0547*/ 	.byte	0x75, 0x74, 0x65, 0x3a, 0x3a, 0x43, 0x3c, 0x30, 0x3e, 0x3e, 0x3e, 0x3e, 0x5d, 0x00
.L_2:


//--------------------- .nv.shared._ZN7cutlass13device_kernelINS_4gemm6kernel13GemmUniversalIN4cute5tupleIJiiiiEEENS1_10collective13CollectiveMmaINS1_35MainloopSm100TmaUmmaWarpSpecializedILi2ELi2ELi4ENS5_IJNS4_1CILi2EEESB_NSA_ILi1EEEEEEEENS5_IJNSA_ILi64EEENSA_ILi256EEENSA_ILi128EEEEEENS_6half_tENS5_IJlSC_lEEESJ_SK_NS4_8TiledMMAINS4_8MMA_AtomIJNS4_20SM100_MMA_F16BF16_SSISJ_SJ_fLi64ELi256ELNS4_4UMMA5MajorE0ELSP_0ELNSO_7ScaleInE0ELSQ_0EEEEEENS4_6LayoutINS5_IJSC_SC_SC_EEENS5_IJNSA_ILi0EEESV_SV_EEEEENS5_IJNS4_10UnderscoreESY_SY_EEEEENS4_23SM90_TMA_LOAD_MULTICASTENS4_14ComposedLayoutINS4_7SwizzleILi3ELi4ELi3EEENS4_18smem_ptr_flag_bitsILi16EEENST_INS5_IJNSA_ILi8EEESF_EEENS5_IJSF_SC_EEEEEEEvNS4_8identityES11_S1B_vS1C_EENS_8epilogue10collective18CollectiveEpilogueINS1E_23Sm100TmaWarpSpecializedILi4ELi2ELi32ELb1ELb0EEEJSI_NS5_IJNST_ISF_SC_EES1J_EEESJ_SK_SJ_SK_NS1E_6fusion15FusionCallbacksIS1I_NS1L_17LinearCombinationISJ_fSJ_fLNS_15FloatRoundStyleE2EEESI_S1K_JEEENS4_5SM1004TMEM4LOAD26SM100_TMEM_LOAD_16dp256b8xENS4_13SM90_TMA_LOADES1B_NS4_17SM75_U32x4_LDSM_NENS4_14SM90_TMA_STOREES1B_NS4_17SM90_U32x4_STSM_NENS4_39AutoVectorizingCopyWithAssumedAlignmentILi128EEEEEEvvEEEEvNT_6ParamsE --------------------------
	.section	.nv.shared._ZN7cutlass13device_kernelINS_4gemm6kernel13GemmUniversalIN4cute5tupleIJiiiiEEENS1_10collective13CollectiveMmaINS1_35MainloopSm100TmaUmmaWarpSpecializedILi2ELi2ELi4ENS5_IJNS4_1CILi2EEESB_NSA_ILi1EEEEEEEENS5_IJNSA_ILi64EEENSA_ILi256EEENSA_ILi128EEEEEENS_6half_tENS5_IJlSC_lEEESJ_SK_NS4_8TiledMMAINS4_8MMA_AtomIJNS4_20SM100_MMA_F16BF16_SSISJ_SJ_fLi64ELi256ELNS4_4UMMA5MajorE0ELSP_0ELNSO_7ScaleInE0ELSQ_0EEEEEENS4_6LayoutINS5_IJSC_SC_SC_EEENS5_IJNSA_ILi0EEESV_SV_EEEEENS5_IJNS4_10UnderscoreESY_SY_EEEEENS4_23SM90_TMA_LOAD_MULTICASTENS4_14ComposedLayoutINS4_7SwizzleILi3ELi4ELi3EEENS4_18smem_ptr_flag_bitsILi16EEENST_INS5_IJNSA_ILi8EEESF_EEENS5_IJSF_SC_EEEEEEEvNS4_8identityES11_S1B_vS1C_EENS_8epilogue10collective18CollectiveEpilogueINS1E_23Sm100TmaWarpSpecializedILi4ELi2ELi32ELb1ELb0EEEJSI_NS5_IJNST_ISF_SC_EES1J_EEESJ_SK_SJ_SK_NS1E_6fusion15FusionCallbacksIS1I_NS1L_17LinearCombinationISJ_fSJ_fLNS_15FloatRoundStyleE2EEESI_S1K_JEEENS4_5SM1004TMEM4LOAD26SM100_TMEM_LOAD_16dp256b8xENS4_13SM90_TMA_LOADES1B_NS4_17SM75_U32x4_LDSM_NENS4_14SM90_TMA_STOREES1B_NS4_17SM90_U32x4_STSM_NENS4_39AutoVectorizingCopyWithAssumedAlignmentILi128EEEEEEvvEEEEvNT_6ParamsE,"aw",@nobits
	.sectionflags	@""
	.align	16
	.zero		1024


//--------------------- .nv.shared.reserved.0     --------------------------
	.section	.nv.shared.reserved.0,"aw",@nobits
	.weak		__nv_reservedSMEM_offset_0_alias
	.size		__nv_reservedSMEM_offset_0_alias, 0, 64
	.other		__nv_reservedSMEM_offset_0_alias,@"STO_CUDA_RESERVED_SHARED STV_DEFAULT"
__nv_reservedSMEM_offset_0_alias:
	.zero		0
.nv.shared.reserved.0:
	.zero		64
	.weak		__nv_reservedSMEM_tcgen05_partition
	.type		__nv_reservedSMEM_tcgen05_partition,@object
	.size		__nv_reservedSMEM_tcgen05_partition,(.L_0 - __nv_reservedSMEM_tcgen05_partition)
__nv_reservedSMEM_tcgen05_partition:
	.zero		32
.L_0:


//--------------------- .nv.global                --------------------------
	.section	.nv.global,"aw",@nobits
.nv.global:
	.type		_ZN39_INTERNAL_ccf3228c_4_k_cu_10e80509_66224cute1_E,@object
	.size		_ZN39_INTERNAL_ccf3228c_4_k_cu_10e80509_66224cute1_E,(_ZN39_INTERNAL_ccf3228c_4_k_cu_10e80509_66224cuda3std3__45__cpo6cbeginE - _ZN39_INTERNAL_ccf3228c_4_k_cu_10e80509_66224cute1_E)
_ZN39_INTERNAL_ccf3228c_4_k_cu_10e80509_66224cute1_E:
	.zero		1
	.type		_ZN39_INTERNAL_ccf3228c_4_k_cu_10e80509_66224cuda3std3__45__cpo6cbeginE,@object
	.size		_ZN39_INTERNAL_ccf3228c_4_k_cu_10e80509_66224cuda3std3__45__cpo6cbeginE,(_ZN39_INTERNAL_ccf3228c_4_k_cu_10e80509_66224cuda3std3__48in_placeE - _ZN39_INTERNAL_ccf3228c_4_k_cu_10e80509_66224cuda3std3__45__cpo6cbeginE)
_ZN39_INTERNAL_ccf3228c_4_k_cu_10e80509_66224cuda3std3__45__cpo6cbeginE:
	.zero		1
	.type		_ZN39_INTERNAL_ccf3228c_4_k_cu_10e80509_66224cuda3std3__48in_placeE,@object
	.size		_ZN39_INTERNAL_ccf3228c_4_k_cu_10e80509_66224cuda3std3__48in_placeE,(_ZN39_INTERNAL_ccf3228c_4_k_cu_10e80509_66224cuda3std6ranges3__45__cpo9iter_moveE - _ZN39_INTERNAL_ccf3228c_4_k_cu_10e80509_66224cuda3std3__48in_placeE)
_ZN39_INTERNAL_ccf3228c_4_k_cu_10e80509_66224cuda3std3__48in_placeE:
	.zero		1
	.type		_ZN39_INTERNAL_ccf3228c_4_k_cu_10e80509_66224cuda3std6ranges3__45__cpo9iter_moveE,@object
	.size		_ZN39_INTERNAL_ccf3228c_4_k_cu_10e80509_66224cuda3std6ranges3__45__cpo9iter_moveE,(_ZN39_INTERNAL_ccf3228c_4_k_cu_10e80509_66224cuda3std3__45__cpo5beginE - _ZN39_INTERNAL_ccf3228c_4_k_cu_10e80509_66224cuda3std6ranges3__45__cpo9iter_moveE)
_ZN39_INTERNAL_ccf3228c_4_k_cu_10e80509_66224cuda3std6ranges3__45__cpo9iter_moveE:
	.zero		1
	.type		_ZN39_INTERNAL_ccf3228c_4_k_cu_10e80509_66224cuda3std3__45__cpo5beginE,@object
	.size		_ZN39_INTERNAL_ccf3228c_4_k_cu_10e80509_66224cuda3std3__45__cpo5beginE,(_ZN39_INTERNAL_ccf3228c_4_k_cu_10e80509_66224cuda3std3__441_GLOBAL__N__ccf3228c_4_k_cu_10e80509_66226ignoreE - _ZN39_INTERNAL_ccf3228c_4_k_cu_10e80509_66224cuda3std3__45__cpo5beginE)
_ZN39_INTERNAL_ccf3228c_4_k_cu_10e80509_66224cuda3std3__45__cpo5beginE:
	.zero		1
	.type		_ZN39_INTERNAL_ccf3228c_4_k_cu_10e80509_66224cuda3std3__441_GLOBAL__N__ccf3228c_4_k_cu_10e80509_66226ignoreE,@object
	.size		_ZN39_INTERNAL_ccf3228c_4_k_cu_10e80509_66224cuda3std3__441_GLOBAL__N__ccf3228c_4_k_cu_10e80509_66226ignoreE,(_ZN39_INTERNAL_ccf3228c_4_k_cu_10e80509_66224cute7productE - _ZN39_INTERNAL_ccf3228c_4_k_cu_10e80509_66224cuda3std3__441_GLOBAL__N__ccf3228c_4_k_cu_10e80509_66226ignoreE)
_ZN39_INTERNAL_ccf3228c_4_k_cu_10e80509_66224cuda3std3__441_GLOBAL__N__ccf3228c_4_k_cu_10e80509_66226ignoreE:
	.zero		1
	.type		_ZN39_INTERNAL_ccf3228c_4_k_cu_10e80509_66224cute7productE,@object
	.size		_ZN39_INTERNAL_ccf3228c_4_k_cu_10e80509_66224cute7productE,(_ZN39_INTERNAL_ccf3228c_4_k_cu_10e80509_66224cuda3std3__45__cpo3endE - _ZN39_INTERNAL_ccf3228c_4_k_cu_10e80509_66224cute7productE)
_ZN39_INTERNAL_ccf3228c_4_k_cu_10e80509_66224cute7productE:
	.zero		1
	.type		_ZN39_INTERNAL_ccf3228c_4_k_cu_10e80509_66224cuda3std3__45__cpo3endE,@object
	.size		_ZN39_INTERNAL_ccf3228c_4_k_cu_10e80509_66224cuda3std3__45__cpo3endE,(_ZN39_INTERNAL_ccf3228c_4_k_cu_10e80509_66224cuda3std3__419piecewise_constructE - _ZN39_INTERNAL_ccf3228c_4_k_cu_10e80509_66224cuda3std3__45__cpo3endE)
_ZN39_INTERNAL_ccf3228c_4_k_cu_10e80509_66224cuda3std3__45__cpo3endE:
	.zero		1
	.type		_ZN39_INTERNAL_ccf3228c_4_k_cu_10e80509_66224cuda3std3__419piecewise_constructE,@object
	.size		_ZN39_INTERNAL_ccf3228c_4_k_cu_10e80509_66224cuda3std3__419piecewise_constructE,(_ZN39_INTERNAL_ccf3228c_4_k_cu_10e80509_66224cuda3std3__45__cpo4cendE - _ZN39_INTERNAL_ccf3228c_4_k_cu_10e80509_66224cuda3std3__419piecewise_constructE)
_ZN39_INTERNAL_ccf3228c_4_k_cu_10e80509_66224cuda3std3__419piecewise_constructE:
	.zero		1
	.type		_ZN39_INTERNAL_ccf3228c_4_k_cu_10e80509_66224cuda3std3__45__cpo4cendE,@object
	.size		_ZN39_INTERNAL_ccf3228c_4_k_cu_10e80509_66224cuda3std3__45__cpo4cendE,(_ZN39_INTERNAL_ccf3228c_4_k_cu_10e80509_66224cuda3std6ranges3__45__cpo4swapE - _ZN39_INTERNAL_ccf3228c_4_k_cu_10e80509_66224cuda3std3__45__cpo4cendE)
_ZN39_INTERNAL_ccf3228c_4_k_cu_10e80509_66224cuda3std3__45__cpo4cendE:
	.zero		1
	.type		_ZN39_INTERNAL_ccf3228c_4_k_cu_10e80509_66224cuda3std6ranges3__45__cpo4swapE,@object
	.size		_ZN39_INTERNAL_ccf3228c_4_k_cu_10e80509_66224cuda3std6ranges3__45__cpo4swapE,(.L_10 - _ZN39_INTERNAL_ccf3228c_4_k_cu_10e80509_66224cuda3std6ranges3__45__cpo4swapE)
_ZN39_INTERNAL_ccf3228c_4_k_cu_10e80509_66224cuda3std6ranges3__45__cpo4swapE:
	.zero		1
.L_10:


//--------------------- .nv.constant0._ZN7cutlass13device_kernelINS_4gemm6kernel13GemmUniversalIN4cute5tupleIJiiiiEEENS1_10collective13CollectiveMmaINS1_35MainloopSm100TmaUmmaWarpSpecializedILi2ELi2ELi4ENS5_IJNS4_1CILi2EEESB_NSA_ILi1EEEEEEEENS5_IJNSA_ILi64EEENSA_ILi256EEENSA_ILi128EEEEEENS_6half_tENS5_IJlSC_lEEESJ_SK_NS4_8TiledMMAINS4_8MMA_AtomIJNS4_20SM100_MMA_F16BF16_SSISJ_SJ_fLi64ELi256ELNS4_4UMMA5MajorE0ELSP_0ELNSO_7ScaleInE0ELSQ_0EEEEEENS4_6LayoutINS5_IJSC_SC_SC_EEENS5_IJNSA_ILi0EEESV_SV_EEEEENS5_IJNS4_10UnderscoreESY_SY_EEEEENS4_23SM90_TMA_LOAD_MULTICASTENS4_14ComposedLayoutINS4_7SwizzleILi3ELi4ELi3EEENS4_18smem_ptr_flag_bitsILi16EEENST_INS5_IJNSA_ILi8EEESF_EEENS5_IJSF_SC_EEEEEEEvNS4_8identityES11_S1B_vS1C_EENS_8epilogue10collective18CollectiveEpilogueINS1E_23Sm100TmaWarpSpecializedILi4ELi2ELi32ELb1ELb0EEEJSI_NS5_IJNST_ISF_SC_EES1J_EEESJ_SK_SJ_SK_NS1E_6fusion15FusionCallbacksIS1I_NS1L_17LinearCombinationISJ_fSJ_fLNS_15FloatRoundStyleE2EEESI_S1K_JEEENS4_5SM1004TMEM4LOAD26SM100_TMEM_LOAD_16dp256b8xENS4_13SM90_TMA_LOADES1B_NS4_17SM75_U32x4_LDSM_NENS4_14SM90_TMA_STOREES1B_NS4_17SM90_U32x4_STSM_NENS4_39AutoVectorizingCopyWithAssumedAlignmentILi128EEEEEEvvEEEEvNT_6ParamsE --------------------------
	.section	.nv.constant0._ZN7cutlass13device_kernelINS_4gemm6kernel13GemmUniversalIN4cute5tupleIJiiiiEEENS1_10collective13CollectiveMmaINS1_35MainloopSm100TmaUmmaWarpSpecializedILi2ELi2ELi4ENS5_IJNS4_1CILi2EEESB_NSA_ILi1EEEEEEEENS5_IJNSA_ILi64EEENSA_ILi256EEENSA_ILi128EEEEEENS_6half_tENS5_IJlSC_lEEESJ_SK_NS4_8TiledMMAINS4_8MMA_AtomIJNS4_20SM100_MMA_F16BF16_SSISJ_SJ_fLi64ELi256ELNS4_4UMMA5MajorE0ELSP_0ELNSO_7ScaleInE0ELSQ_0EEEEEENS4_6LayoutINS5_IJSC_SC_SC_EEENS5_IJNSA_ILi0EEESV_SV_EEEEENS5_IJNS4_10UnderscoreESY_SY_EEEEENS4_23SM90_TMA_LOAD_MULTICASTENS4_14ComposedLayoutINS4_7SwizzleILi3ELi4ELi3EEENS4_18smem_ptr_flag_bitsILi16EEENST_INS5_IJNSA_ILi8EEESF_EEENS5_IJSF_SC_EEEEEEEvNS4_8identityES11_S1B_vS1C_EENS_8epilogue10collective18CollectiveEpilogueINS1E_23Sm100TmaWarpSpecializedILi4ELi2ELi32ELb1ELb0EEEJSI_NS5_IJNST_ISF_SC_EES1J_EEESJ_SK_SJ_SK_NS1E_6fusion15FusionCallbacksIS1I_NS1L_17LinearCombinationISJ_fSJ_fLNS_15FloatRoundStyleE2EEESI_S1K_JEEENS4_5SM1004TMEM4LOAD26SM100_TMEM_LOAD_16dp256b8xENS4_13SM90_TMA_LOADES1B_NS4_17SM75_U32x4_LDSM_NENS4_14SM90_TMA_STOREES1B_NS4_17SM90_U32x4_STSM_NENS4_39AutoVectorizingCopyWithAssumedAlignmentILi128EEEEEEvvEEEEvNT_6ParamsE,"a",@progbits
	.sectionflags	@""
	.align	4
.nv.constant0._ZN7cutlass13device_kernelINS_4gemm6kernel13GemmUniversalIN4cute5tupleIJiiiiEEENS1_10collective13CollectiveMmaINS1_35MainloopSm100TmaUmmaWarpSpecializedILi2ELi2ELi4ENS5_IJNS4_1CILi2EEESB_NSA_ILi1EEEEEEEENS5_IJNSA_ILi64EEENSA_ILi256EEENSA_ILi128EEEEEENS_6half_tENS5_IJlSC_lEEESJ_SK_NS4_8TiledMMAINS4_8MMA_AtomIJNS4_20SM100_MMA_F16BF16_SSISJ_SJ_fLi64ELi256ELNS4_4UMMA5MajorE0ELSP_0ELNSO_7ScaleInE0ELSQ_0EEEEEENS4_6LayoutINS5_IJSC_SC_SC_EEENS5_IJNSA_ILi0EEESV_SV_EEEEENS5_IJNS4_10UnderscoreESY_SY_EEEEENS4_23SM90_TMA_LOAD_MULTICASTENS4_14ComposedLayoutINS4_7SwizzleILi3ELi4ELi3EEENS4_18smem_ptr_flag_bitsILi16EEENST_INS5_IJNSA_ILi8EEESF_EEENS5_IJSF_SC_EEEEEEEvNS4_8identityES11_S1B_vS1C_EENS_8epilogue10collective18CollectiveEpilogueINS1E_23Sm100TmaWarpSpecializedILi4ELi2ELi32ELb1ELb0EEEJSI_NS5_IJNST_ISF_SC_EES1J_EEESJ_SK_SJ_SK_NS1E_6fusion15FusionCallbacksIS1I_NS1L_17LinearCombinationISJ_fSJ_fLNS_15FloatRoundStyleE2EEESI_S1K_JEEENS4_5SM1004TMEM4LOAD26SM100_TMEM_LOAD_16dp256b8xENS4_13SM90_TMA_LOADES1B_NS4_17SM75_U32x4_LDSM_NENS4_14SM90_TMA_STOREES1B_NS4_17SM90_U32x4_STSM_NENS4_39AutoVectorizingCopyWithAssumedAlignmentILi128EEEEEEvvEEEEvNT_6ParamsE:
	.zero		2944


//--------------------- SYMBOLS --------------------------

	.type		.nv.reservedSmem.offset0,@object
	.size		.nv.reservedSmem.offset0,0x4
	.type		.nv.reservedSmem.cap,@object
	.size		.nv.reservedSmem.cap,0x4
	.type		__assertfail,@function
